//
// Generated by NVIDIA NVVM Compiler
//
// Compiler Build ID: CL-36424714
// Cuda compilation tools, release 13.0, V13.0.88
// Based on NVVM 20.0.0
//

.version 9.0
.target sm_100
.address_size 64

	// .globl	default_function_kernel_2
// _ZZ25default_function_kernel_3E11ph_8_shared has been demoted

.visible .entry default_function_kernel_2(
	.param .u64 .ptr .align 1 default_function_kernel_2_param_0,
	.param .u64 .ptr .align 1 default_function_kernel_2_param_1
)
.maxntid 32
{
	.reg .pred 	%p<18>;
	.reg .b32 	%r<25>;
	.reg .b32 	%f<67>;
	.reg .b64 	%rd<9>;

	ld.param.u64 	%rd1, [default_function_kernel_2_param_0];
	ld.param.u64 	%rd2, [default_function_kernel_2_param_1];
	cvta.to.global.u64 	%rd3, %rd2;
	mov.u32 	%r12, %ctaid.x;
	shl.b32 	%r13, %r12, 5;
	mov.u32 	%r14, %tid.x;
	or.b32  	%r1, %r13, %r14;
	mul.wide.u32 	%rd4, %r1, 4;
	add.s64 	%rd5, %rd3, %rd4;
	ld.global.nc.f32 	%f1, [%rd5];
	abs.f32 	%f66, %f1;
	fma.rn.f32 	%f20, %f66, 0fBF000000, 0f3F000000;
	rsqrt.approx.ftz.f32 	%f21, %f20;
	mul.f32 	%f22, %f21, %f20;
	mul.f32 	%f23, %f21, 0fBF000000;
	fma.rn.f32 	%f24, %f22, %f23, 0f3F000000;
	fma.rn.f32 	%f25, %f22, %f24, %f22;
	setp.eq.f32 	%p1, %f66, 0f3F800000;
	selp.f32 	%f26, 0f00000000, %f25, %p1;
	setp.gt.f32 	%p2, %f66, 0f3F0F5C29;
	selp.f32 	%f27, %f26, %f66, %p2;
	mul.f32 	%f28, %f27, %f27;
	fma.rn.f32 	%f29, %f28, 0f3D4DD2F7, 0f3C99CA97;
	fma.rn.f32 	%f30, %f29, %f28, 0f3D3F90E8;
	fma.rn.f32 	%f31, %f30, %f28, 0f3D993CCF;
	fma.rn.f32 	%f32, %f31, %f28, 0f3E2AAC04;
	mul.f32 	%f33, %f28, %f32;
	fma.rn.f32 	%f34, %f33, %f27, %f27;
	mul.f32 	%f35, %f34, 0fC0000000;
	fma.rn.f32 	%f36, 0f3F6EE581, 0f3FD774EB, %f35;
	selp.f32 	%f37, %f36, %f34, %p2;
	setp.num.f32 	%p3, %f37, %f37;
	copysign.f32 	%f38, %f1, %f37;
	selp.f32 	%f39, %f38, %f37, %p3;
	abs.f32 	%f3, %f39;
	setp.lt.f32 	%p4, %f66, %f3;
	@%p4 bra 	$L__BB0_12;
	mul.f32 	%f4, %f3, 0f4B000000;
	setp.gtu.f32 	%p5, %f66, %f4;
	@%p5 bra 	$L__BB0_8;
	div.approx.f32 	%f40, %f66, %f3;
	cvt.rzi.f32.f32 	%f64, %f40;
	neg.f32 	%f6, %f3;
	fma.rn.f32 	%f7, %f6, %f64, %f66;
	mov.b32 	%r2, %f7;
	mov.b32 	%r15, %f3;
	setp.lt.u32 	%p6, %r2, %r15;
	@%p6 bra 	$L__BB0_7;
	setp.lt.u32 	%p7, %r2, -2147483647;
	@%p7 bra 	$L__BB0_5;
	add.f32 	%f45, %f64, 0fBF800000;
	setp.lt.f32 	%p10, %f7, %f6;
	add.f32 	%f46, %f45, 0fBF800000;
	selp.f32 	%f64, %f46, %f45, %p10;
	bra.uni 	$L__BB0_7;
$L__BB0_5:
	add.f32 	%f64, %f64, 0f3F800000;
	add.f32 	%f41, %f3, %f3;
	setp.ltu.f32 	%p8, %f7, %f41;
	@%p8 bra 	$L__BB0_7;
	add.f32 	%f42, %f64, 0f3F800000;
	fma.rn.f32 	%f43, %f3, 0fC0400000, %f7;
	setp.ge.f32 	%p9, %f43, 0f00000000;
	add.f32 	%f44, %f42, 0f3F800000;
	selp.f32 	%f64, %f44, %f42, %p9;
$L__BB0_7:
	fma.rn.f32 	%f66, %f6, %f64, %f66;
	bra.uni 	$L__BB0_12;
$L__BB0_8:
	mov.b32 	%r3, %f66;
	mov.b32 	%r16, %f4;
	and.b32  	%r4, %r16, -8388608;
	and.b32  	%r17, %r3, 8388607;
	or.b32  	%r23, %r17, 1065353216;
	and.b32  	%r18, %r16, 8388607;
	or.b32  	%r6, %r18, 1065353216;
	mov.b32 	%f65, %r23;
	sub.s32 	%r19, %r3, %r4;
	add.s32 	%r20, %r19, 192937984;
	and.b32  	%r24, %r20, -8388608;
	setp.eq.s32 	%p11, %r24, 0;
	@%p11 bra 	$L__BB0_11;
	mov.b32 	%f47, %r6;
	rcp.approx.ftz.f32 	%f14, %f47;
	neg.f32 	%f15, %f47;
$L__BB0_10:
	min.u32 	%r21, %r24, 192937984;
	add.s32 	%r22, %r23, %r21;
	mov.b32 	%f48, %r22;
	mul.f32 	%f49, %f14, %f48;
	fma.rn.f32 	%f50, %f15, %f49, %f48;
	fma.rn.f32 	%f51, %f50, %f14, %f49;
	fma.rn.f32 	%f52, %f15, %f51, %f48;
	fma.rz.f32 	%f53, %f52, %f14, %f51;
	cvt.rzi.f32.f32 	%f54, %f53;
	fma.rn.f32 	%f65, %f15, %f54, %f48;
	sub.s32 	%r24, %r24, %r21;
	mov.b32 	%r23, %f65;
	setp.ne.s32 	%p12, %r24, 0;
	setp.ne.s32 	%p13, %r23, 0;
	and.pred  	%p14, %p12, %p13;
	@%p14 bra 	$L__BB0_10;
$L__BB0_11:
	mov.b32 	%f56, %r4;
	setp.leu.f32 	%p15, %f3, 0f00000000;
	setp.gt.u32 	%p16, %r3, 2139095039;
	selp.f32 	%f57, 0f7FFFFFFF, %f56, %p15;
	selp.f32 	%f58, 0f7FFFFFFF, %f57, %p16;
	mul.f32 	%f59, %f65, 0f34000000;
	mul.f32 	%f66, %f58, %f59;
$L__BB0_12:
	cvta.to.global.u64 	%rd6, %rd1;
	abs.f32 	%f60, %f66;
	setp.nan.f32 	%p17, %f60, %f60;
	copysign.f32 	%f61, %f1, %f66;
	selp.f32 	%f62, %f66, %f61, %p17;
	mul.f32 	%f63, %f1, %f62;
	add.s64 	%rd8, %rd6, %rd4;
	st.global.f32 	[%rd8], %f63;
	ret;

}
	// .globl	default_function_kernel_1
.visible .entry default_function_kernel_1(
	.param .u64 .ptr .align 1 default_function_kernel_1_param_0,
	.param .u64 .ptr .align 1 default_function_kernel_1_param_1
)
.maxntid 32
{
	.reg .pred 	%p<7>;
	.reg .b32 	%r<12>;
	.reg .b32 	%f<40>;
	.reg .b64 	%rd<9>;

	ld.param.u64 	%rd1, [default_function_kernel_1_param_0];
	ld.param.u64 	%rd2, [default_function_kernel_1_param_1];
	cvta.to.global.u64 	%rd3, %rd2;
	mov.u32 	%r4, %ctaid.x;
	shl.b32 	%r5, %r4, 5;
	mov.u32 	%r6, %tid.x;
	or.b32  	%r1, %r5, %r6;
	mul.wide.u32 	%rd4, %r1, 4;
	add.s64 	%rd5, %rd3, %rd4;
	ld.global.nc.f32 	%f1, [%rd5];
	mov.f32 	%f6, 0f3F800000;
	sub.rn.f32 	%f7, %f1, %f6;
	mov.b32 	%r2, %f7;
	setp.gt.u32 	%p1, %r2, 1258291200;
	fma.rn.f32 	%f8, %f1, %f1, 0fBF800000;
	rsqrt.approx.ftz.f32 	%f9, %f8;
	mul.f32 	%f10, %f8, %f9;
	mul.f32 	%f11, %f9, 0f3F000000;
	neg.f32 	%f12, %f10;
	fma.rn.f32 	%f13, %f12, %f10, %f8;
	fma.rn.f32 	%f14, %f13, %f11, %f10;
	setp.eq.f32 	%p2, %f8, 0f00000000;
	selp.f32 	%f15, 0f00000000, %f14, %p2;
	selp.f32 	%f16, 0fBF800001, %f15, %p1;
	add.f32 	%f2, %f7, %f16;
	add.rz.f32 	%f17, %f2, %f6;
	mov.b32 	%r7, %f17;
	add.s32 	%r8, %r7, -1061158912;
	and.b32  	%r9, %r8, -8388608;
	mov.b32 	%r3, %f2;
	sub.s32 	%r10, %r3, %r9;
	mov.b32 	%f18, %r10;
	sub.s32 	%r11, 1082130432, %r9;
	mov.b32 	%f19, %r11;
	fma.rn.f32 	%f20, %f19, 0f3E800000, 0fBF800000;
	add.f32 	%f21, %f20, %f18;
	cvt.rn.f32.s32 	%f22, %r9;
	mul.f32 	%f23, %f22, 0f34000000;
	fma.rn.f32 	%f24, %f21, 0fBD39BF78, 0f3DD80012;
	fma.rn.f32 	%f25, %f24, %f21, 0fBE0778E0;
	fma.rn.f32 	%f26, %f25, %f21, 0f3E146475;
	fma.rn.f32 	%f27, %f26, %f21, 0fBE2A68DD;
	fma.rn.f32 	%f28, %f27, %f21, 0f3E4CAF9E;
	fma.rn.f32 	%f29, %f28, %f21, 0fBE800042;
	fma.rn.f32 	%f30, %f29, %f21, 0f3EAAAAE6;
	fma.rn.f32 	%f31, %f30, %f21, 0fBF000000;
	mul.f32 	%f32, %f21, %f31;
	fma.rn.f32 	%f33, %f32, %f21, %f21;
	fma.rn.f32 	%f39, %f23, 0f3F317218, %f33;
	setp.lt.u32 	%p3, %r3, 2139095040;
	@%p3 bra 	$L__BB1_2;
	setp.gt.s32 	%p4, %r3, -1082130432;
	fma.rn.f32 	%f34, %f2, 0f7F800000, 0f7F800000;
	selp.f32 	%f35, %f34, %f39, %p4;
	setp.eq.f32 	%p5, %f2, 0f00000000;
	selp.f32 	%f39, 0f80000000, %f35, %p5;
$L__BB1_2:
	setp.gt.u32 	%p6, %r2, 1258291200;
	cvta.to.global.u64 	%rd6, %rd1;
	add.f32 	%f36, %f39, 0f3F317218;
	selp.f32 	%f37, %f36, %f39, %p6;
	mul.f32 	%f38, %f1, %f37;
	add.s64 	%rd8, %rd6, %rd4;
	st.global.f32 	[%rd8], %f38;
	ret;

}
	// .globl	default_function_kernel_3
.visible .entry default_function_kernel_3(
	.param .u64 .ptr .align 1 default_function_kernel_3_param_0,
	.param .u64 .ptr .align 1 default_function_kernel_3_param_1,
	.param .u64 .ptr .align 1 default_function_kernel_3_param_2
)
.maxntid 4
{
	.reg .pred 	%p<37>;
	.reg .b32 	%r<75>;
	.reg .b32 	%f<145>;
	.reg .b64 	%rd<13>;
	// demoted variable
	.shared .align 4 .b8 _ZZ25default_function_kernel_3E11ph_8_shared[80];
	ld.param.u64 	%rd3, [default_function_kernel_3_param_0];
	ld.param.u64 	%rd4, [default_function_kernel_3_param_1];
	ld.param.u64 	%rd5, [default_function_kernel_3_param_2];
	cvta.to.global.u64 	%rd6, %rd5;
	cvta.to.global.u64 	%rd1, %rd4;
	mov.u32 	%r1, %ctaid.x;
	shr.u32 	%r30, %r1, 2;
	mul.lo.s32 	%r31, %r30, 20;
	mov.u32 	%r2, %tid.x;
	or.b32  	%r32, %r31, %r2;
	mul.wide.u32 	%rd7, %r32, 4;
	add.s64 	%rd8, %rd6, %rd7;
	ld.global.nc.f32 	%f44, [%rd8];
	shl.b32 	%r33, %r2, 2;
	mov.u32 	%r34, _ZZ25default_function_kernel_3E11ph_8_shared;
	add.s32 	%r35, %r34, %r33;
	st.shared.f32 	[%r35], %f44;
	ld.global.nc.f32 	%f45, [%rd8+16];
	st.shared.f32 	[%r35+16], %f45;
	ld.global.nc.f32 	%f46, [%rd8+32];
	st.shared.f32 	[%r35+32], %f46;
	ld.global.nc.f32 	%f47, [%rd8+48];
	st.shared.f32 	[%r35+48], %f47;
	ld.global.nc.f32 	%f48, [%rd8+64];
	st.shared.f32 	[%r35+64], %f48;
	bar.sync 	0;
	shr.u32 	%r36, %r2, 1;
	mul.lo.s32 	%r37, %r36, 80;
	mad.lo.s32 	%r38, %r30, 160, %r37;
	and.b32  	%r3, %r1, 3;
	and.b32  	%r39, %r2, 1;
	setp.eq.b32 	%p1, %r39, 1;
	selp.b32 	%r40, 5, 0, %p1;
	mad.lo.s32 	%r41, %r3, 10, %r38;
	add.s32 	%r4, %r41, %r40;
	mul.lo.s32 	%r5, %r36, 10;
	mov.b32 	%r70, 0;
	mov.f32 	%f137, 0f00000000;
	mov.f32 	%f138, %f137;
$L__BB2_1:
	add.s32 	%r42, %r4, %r70;
	mul.wide.u32 	%rd9, %r42, 4;
	add.s64 	%rd2, %rd1, %rd9;
	ld.global.nc.f32 	%f3, [%rd2];
	abs.f32 	%f141, %f3;
	fma.rn.f32 	%f49, %f141, 0fBF000000, 0f3F000000;
	rsqrt.approx.ftz.f32 	%f50, %f49;
	mul.f32 	%f51, %f50, %f49;
	mul.f32 	%f52, %f50, 0fBF000000;
	fma.rn.f32 	%f53, %f51, %f52, 0f3F000000;
	fma.rn.f32 	%f54, %f51, %f53, %f51;
	setp.eq.f32 	%p2, %f141, 0f3F800000;
	selp.f32 	%f55, 0f00000000, %f54, %p2;
	setp.gt.f32 	%p3, %f141, 0f3F0F5C29;
	selp.f32 	%f56, %f55, %f141, %p3;
	mul.f32 	%f57, %f56, %f56;
	fma.rn.f32 	%f58, %f57, 0f3D4DD2F7, 0f3C99CA97;
	fma.rn.f32 	%f59, %f58, %f57, 0f3D3F90E8;
	fma.rn.f32 	%f60, %f59, %f57, 0f3D993CCF;
	fma.rn.f32 	%f61, %f60, %f57, 0f3E2AAC04;
	mul.f32 	%f62, %f57, %f61;
	fma.rn.f32 	%f63, %f62, %f56, %f56;
	mul.f32 	%f64, %f63, 0fC0000000;
	fma.rn.f32 	%f65, 0f3F6EE581, 0f3FD774EB, %f64;
	selp.f32 	%f66, %f65, %f63, %p3;
	setp.num.f32 	%p4, %f66, %f66;
	copysign.f32 	%f67, %f3, %f66;
	selp.f32 	%f68, %f67, %f66, %p4;
	abs.f32 	%f5, %f68;
	setp.lt.f32 	%p5, %f141, %f5;
	@%p5 bra 	$L__BB2_13;
	mul.f32 	%f6, %f5, 0f4B000000;
	setp.gtu.f32 	%p6, %f141, %f6;
	@%p6 bra 	$L__BB2_9;
	div.approx.f32 	%f69, %f141, %f5;
	cvt.rzi.f32.f32 	%f139, %f69;
	neg.f32 	%f8, %f5;
	fma.rn.f32 	%f9, %f8, %f139, %f141;
	mov.b32 	%r7, %f9;
	mov.b32 	%r43, %f5;
	setp.lt.u32 	%p7, %r7, %r43;
	@%p7 bra 	$L__BB2_8;
	setp.lt.u32 	%p8, %r7, -2147483647;
	@%p8 bra 	$L__BB2_6;
	add.f32 	%f74, %f139, 0fBF800000;
	setp.lt.f32 	%p11, %f9, %f8;
	add.f32 	%f75, %f74, 0fBF800000;
	selp.f32 	%f139, %f75, %f74, %p11;
	bra.uni 	$L__BB2_8;
$L__BB2_6:
	add.f32 	%f139, %f139, 0f3F800000;
	add.f32 	%f70, %f5, %f5;
	setp.ltu.f32 	%p9, %f9, %f70;
	@%p9 bra 	$L__BB2_8;
	add.f32 	%f71, %f139, 0f3F800000;
	fma.rn.f32 	%f72, %f5, 0fC0400000, %f9;
	setp.ge.f32 	%p10, %f72, 0f00000000;
	add.f32 	%f73, %f71, 0f3F800000;
	selp.f32 	%f139, %f73, %f71, %p10;
$L__BB2_8:
	fma.rn.f32 	%f141, %f8, %f139, %f141;
	bra.uni 	$L__BB2_13;
$L__BB2_9:
	mov.b32 	%r8, %f141;
	mov.b32 	%r44, %f6;
	and.b32  	%r9, %r44, -8388608;
	and.b32  	%r45, %r8, 8388607;
	or.b32  	%r71, %r45, 1065353216;
	and.b32  	%r46, %r44, 8388607;
	or.b32  	%r11, %r46, 1065353216;
	mov.b32 	%f140, %r71;
	sub.s32 	%r47, %r8, %r9;
	add.s32 	%r48, %r47, 192937984;
	and.b32  	%r72, %r48, -8388608;
	setp.eq.s32 	%p12, %r72, 0;
	@%p12 bra 	$L__BB2_12;
	mov.b32 	%f76, %r11;
	rcp.approx.ftz.f32 	%f16, %f76;
	neg.f32 	%f17, %f76;
$L__BB2_11:
	min.u32 	%r49, %r72, 192937984;
	add.s32 	%r50, %r71, %r49;
	mov.b32 	%f77, %r50;
	mul.f32 	%f78, %f16, %f77;
	fma.rn.f32 	%f79, %f17, %f78, %f77;
	fma.rn.f32 	%f80, %f79, %f16, %f78;
	fma.rn.f32 	%f81, %f17, %f80, %f77;
	fma.rz.f32 	%f82, %f81, %f16, %f80;
	cvt.rzi.f32.f32 	%f83, %f82;
	fma.rn.f32 	%f140, %f17, %f83, %f77;
	sub.s32 	%r72, %r72, %r49;
	mov.b32 	%r71, %f140;
	setp.ne.s32 	%p13, %r72, 0;
	setp.ne.s32 	%p14, %r71, 0;
	and.pred  	%p15, %p13, %p14;
	@%p15 bra 	$L__BB2_11;
$L__BB2_12:
	mov.b32 	%f85, %r9;
	setp.leu.f32 	%p16, %f5, 0f00000000;
	setp.gt.u32 	%p17, %r8, 2139095039;
	selp.f32 	%f86, 0f7FFFFFFF, %f85, %p16;
	selp.f32 	%f87, 0f7FFFFFFF, %f86, %p17;
	mul.f32 	%f88, %f140, 0f34000000;
	mul.f32 	%f141, %f87, %f88;
$L__BB2_13:
	abs.f32 	%f89, %f141;
	setp.nan.f32 	%p18, %f89, %f89;
	copysign.f32 	%f90, %f3, %f141;
	selp.f32 	%f91, %f141, %f90, %p18;
	add.s32 	%r51, %r70, %r5;
	shl.b32 	%r52, %r51, 2;
	add.s32 	%r17, %r34, %r52;
	ld.shared.f32 	%f92, [%r17];
	fma.rn.f32 	%f138, %f92, %f91, %f138;
	ld.global.nc.f32 	%f23, [%rd2+160];
	abs.f32 	%f144, %f23;
	fma.rn.f32 	%f93, %f144, 0fBF000000, 0f3F000000;
	rsqrt.approx.ftz.f32 	%f94, %f93;
	mul.f32 	%f95, %f94, %f93;
	mul.f32 	%f96, %f94, 0fBF000000;
	fma.rn.f32 	%f97, %f95, %f96, 0f3F000000;
	fma.rn.f32 	%f98, %f95, %f97, %f95;
	setp.eq.f32 	%p19, %f144, 0f3F800000;
	selp.f32 	%f99, 0f00000000, %f98, %p19;
	setp.gt.f32 	%p20, %f144, 0f3F0F5C29;
	selp.f32 	%f100, %f99, %f144, %p20;
	mul.f32 	%f101, %f100, %f100;
	fma.rn.f32 	%f102, %f101, 0f3D4DD2F7, 0f3C99CA97;
	fma.rn.f32 	%f103, %f102, %f101, 0f3D3F90E8;
	fma.rn.f32 	%f104, %f103, %f101, 0f3D993CCF;
	fma.rn.f32 	%f105, %f104, %f101, 0f3E2AAC04;
	mul.f32 	%f106, %f101, %f105;
	fma.rn.f32 	%f107, %f106, %f100, %f100;
	mul.f32 	%f108, %f107, 0fC0000000;
	fma.rn.f32 	%f109, 0f3F6EE581, 0f3FD774EB, %f108;
	selp.f32 	%f110, %f109, %f107, %p20;
	setp.num.f32 	%p21, %f110, %f110;
	copysign.f32 	%f111, %f23, %f110;
	selp.f32 	%f112, %f111, %f110, %p21;
	abs.f32 	%f25, %f112;
	setp.lt.f32 	%p22, %f144, %f25;
	@%p22 bra 	$L__BB2_25;
	mul.f32 	%f26, %f25, 0f4B000000;
	setp.gtu.f32 	%p23, %f144, %f26;
	@%p23 bra 	$L__BB2_21;
	div.approx.f32 	%f113, %f144, %f25;
	cvt.rzi.f32.f32 	%f142, %f113;
	neg.f32 	%f28, %f25;
	fma.rn.f32 	%f29, %f28, %f142, %f144;
	mov.b32 	%r18, %f29;
	mov.b32 	%r54, %f25;
	setp.lt.u32 	%p24, %r18, %r54;
	@%p24 bra 	$L__BB2_20;
	setp.gt.u32 	%p25, %r18, -2147483648;
	@%p25 bra 	$L__BB2_19;
	add.f32 	%f142, %f142, 0f3F800000;
	add.f32 	%f114, %f25, %f25;
	setp.ltu.f32 	%p26, %f29, %f114;
	@%p26 bra 	$L__BB2_20;
	add.f32 	%f115, %f142, 0f3F800000;
	fma.rn.f32 	%f116, %f25, 0fC0400000, %f29;
	setp.ge.f32 	%p27, %f116, 0f00000000;
	add.f32 	%f117, %f115, 0f3F800000;
	selp.f32 	%f142, %f117, %f115, %p27;
	bra.uni 	$L__BB2_20;
$L__BB2_19:
	add.f32 	%f118, %f142, 0fBF800000;
	setp.lt.f32 	%p28, %f29, %f28;
	add.f32 	%f119, %f118, 0fBF800000;
	selp.f32 	%f142, %f119, %f118, %p28;
$L__BB2_20:
	fma.rn.f32 	%f144, %f28, %f142, %f144;
	bra.uni 	$L__BB2_25;
$L__BB2_21:
	mov.b32 	%r19, %f144;
	mov.b32 	%r55, %f26;
	and.b32  	%r20, %r55, -8388608;
	and.b32  	%r56, %r19, 8388607;
	or.b32  	%r73, %r56, 1065353216;
	and.b32  	%r57, %r55, 8388607;
	or.b32  	%r22, %r57, 1065353216;
	mov.b32 	%f143, %r73;
	sub.s32 	%r58, %r19, %r20;
	add.s32 	%r59, %r58, 192937984;
	and.b32  	%r74, %r59, -8388608;
	setp.eq.s32 	%p29, %r74, 0;
	@%p29 bra 	$L__BB2_24;
	mov.b32 	%f120, %r22;
	rcp.approx.ftz.f32 	%f36, %f120;
	neg.f32 	%f37, %f120;
$L__BB2_23:
	min.u32 	%r60, %r74, 192937984;
	add.s32 	%r61, %r73, %r60;
	mov.b32 	%f121, %r61;
	mul.f32 	%f122, %f36, %f121;
	fma.rn.f32 	%f123, %f37, %f122, %f121;
	fma.rn.f32 	%f124, %f123, %f36, %f122;
	fma.rn.f32 	%f125, %f37, %f124, %f121;
	fma.rz.f32 	%f126, %f125, %f36, %f124;
	cvt.rzi.f32.f32 	%f127, %f126;
	fma.rn.f32 	%f143, %f37, %f127, %f121;
	sub.s32 	%r74, %r74, %r60;
	mov.b32 	%r73, %f143;
	setp.ne.s32 	%p30, %r74, 0;
	setp.ne.s32 	%p31, %r73, 0;
	and.pred  	%p32, %p30, %p31;
	@%p32 bra 	$L__BB2_23;
$L__BB2_24:
	mov.b32 	%f129, %r20;
	setp.leu.f32 	%p33, %f25, 0f00000000;
	setp.gt.u32 	%p34, %r19, 2139095039;
	selp.f32 	%f130, 0f7FFFFFFF, %f129, %p33;
	selp.f32 	%f131, 0f7FFFFFFF, %f130, %p34;
	mul.f32 	%f132, %f143, 0f34000000;
	mul.f32 	%f144, %f131, %f132;
$L__BB2_25:
	abs.f32 	%f133, %f144;
	setp.nan.f32 	%p35, %f133, %f133;
	copysign.f32 	%f134, %f23, %f144;
	selp.f32 	%f135, %f144, %f134, %p35;
	ld.shared.f32 	%f136, [%r17+20];
	fma.rn.f32 	%f137, %f136, %f135, %f137;
	add.s32 	%r70, %r70, 1;
	setp.ne.s32 	%p36, %r70, 5;
	@%p36 bra 	$L__BB2_1;
	shl.b32 	%r62, %r1, 3;
	and.b32  	%r63, %r62, 2147483616;
	shl.b32 	%r64, %r2, 3;
	or.b32  	%r65, %r64, %r2;
	shl.b32 	%r66, %r3, 1;
	and.b32  	%r67, %r65, 17;
	or.b32  	%r68, %r67, %r63;
	or.b32  	%r69, %r68, %r66;
	cvta.to.global.u64 	%rd10, %rd3;
	mul.wide.u32 	%rd11, %r69, 4;
	add.s64 	%rd12, %rd10, %rd11;
	st.global.f32 	[%rd12], %f138;
	st.global.f32 	[%rd12+32], %f137;
	ret;

}
	// .globl	default_function_kernel
.visible .entry default_function_kernel(
	.param .u64 .ptr .align 1 default_function_kernel_param_0,
	.param .u64 .ptr .align 1 default_function_kernel_param_1
)
.maxntid 32
{
	.reg .b32 	%r<5>;
	.reg .b32 	%f<3>;
	.reg .b64 	%rd<8>;

	ld.param.u64 	%rd1, [default_function_kernel_param_0];
	ld.param.u64 	%rd2, [default_function_kernel_param_1];
	cvta.to.global.u64 	%rd3, %rd1;
	cvta.to.global.u64 	%rd4, %rd2;
	mov.u32 	%r1, %ctaid.x;
	shl.b32 	%r2, %r1, 5;
	mov.u32 	%r3, %tid.x;
	or.b32  	%r4, %r2, %r3;
	mul.wide.u32 	%rd5, %r4, 4;
	add.s64 	%rd6, %rd4, %rd5;
	ld.global.nc.f32 	%f1, [%rd6];
	abs.f32 	%f2, %f1;
	add.s64 	%rd7, %rd3, %rd5;
	st.global.f32 	[%rd7], %f2;
	ret;

}


// ===== COMPILED SASS (sm_100) =====

	.target	sm_100

	.elftype	@"ET_EXEC"


//--------------------- .note.nv.tkinfo           --------------------------
	.section	.note.nv.tkinfo,"",@"SHT_NOTE"
	.sectionflags	@"SHF_NOTE_NV_TKINFO"
	.tkinfo
        /*0018*/ 	.word	0x00000002
        /*0030*/ 	.string	""
        /*0030*/ 	.string	"ptxas"
        /*0030*/ 	.string	"Cuda compilation tools, release 13.0, V13.0.88"
        /*0030*/ 	.string	"Build cuda_13.0.r13.0/compiler.36424714_0"
        /*0030*/ 	.string	"-arch sm_100 -m 64 "



//--------------------- .note.nv.cuinfo           --------------------------
	.section	.note.nv.cuinfo,"",@"SHT_NOTE"
	.sectionflags	@"SHF_NOTE_NV_CUINFO"
        /*0018*/ 	.short	0x0002
        /*001a*/ 	.short	0x0064
        /*001c*/ 	.short	0x0082
	.zero		2


//--------------------- .nv.info                  --------------------------
	.section	.nv.info,"",@"SHT_CUDA_INFO"
	.align	4


	//----- nvinfo : EIATTR_REGCOUNT
	.align		4
        /*0000*/ 	.byte	0x04, 0x2f
        /*0002*/ 	.short	(.L_1 - .L_0)
	.align		4
.L_0:
        /*0004*/ 	.word	index@(default_function_kernel_2)
        /*0008*/ 	.word	0x0000000d


	//----- nvinfo : EIATTR_FRAME_SIZE
	.align		4
.L_1:
        /*000c*/ 	.byte	0x04, 0x11
        /*000e*/ 	.short	(.L_3 - .L_2)
	.align		4
.L_2:
        /*0010*/ 	.word	index@(default_function_kernel_2)
        /*0014*/ 	.word	0x00000000


	//----- nvinfo : EIATTR_REGCOUNT
	.align		4
.L_3:
        /*0018*/ 	.byte	0x04, 0x2f
        /*001a*/ 	.short	(.L_5 - .L_4)
	.align		4
.L_4:
        /*001c*/ 	.word	index@(default_function_kernel_1)
        /*0020*/ 	.word	0x0000000c


	//----- nvinfo : EIATTR_FRAME_SIZE
	.align		4
.L_5:
        /*0024*/ 	.byte	0x04, 0x11
        /*0026*/ 	.short	(.L_7 - .L_6)
	.align		4
.L_6:
        /*0028*/ 	.word	index@(default_function_kernel_1)
        /*002c*/ 	.word	0x00000000


	//----- nvinfo : EIATTR_REGCOUNT
	.align		4
.L_7:
        /*0030*/ 	.byte	0x04, 0x2f
        /*0032*/ 	.short	(.L_9 - .L_8)
	.align		4
.L_8:
        /*0034*/ 	.word	index@(default_function_kernel_3)
        /*0038*/ 	.word	0x0000001a


	//----- nvinfo : EIATTR_FRAME_SIZE
	.align		4
.L_9:
        /*003c*/ 	.byte	0x04, 0x11
        /*003e*/ 	.short	(.L_11 - .L_10)
	.align		4
.L_10:
        /*0040*/ 	.word	index@(default_function_kernel_3)
        /*0044*/ 	.word	0x00000000


	//----- nvinfo : EIATTR_REGCOUNT
	.align		4
.L_11:
        /*0048*/ 	.byte	0x04, 0x2f
        /*004a*/ 	.short	(.L_13 - .L_12)
	.align		4
.L_12:
        /*004c*/ 	.word	index@(default_function_kernel)
        /*0050*/ 	.word	0x0000000a


	//----- nvinfo : EIATTR_FRAME_SIZE
	.align		4
.L_13:
        /*0054*/ 	.byte	0x04, 0x11
        /*0056*/ 	.short	(.L_15 - .L_14)
	.align		4
.L_14:
        /*0058*/ 	.word	index@(default_function_kernel)
        /*005c*/ 	.word	0x00000000


	//----- nvinfo : EIATTR_MIN_STACK_SIZE
	.align		4
.L_15:
        /*0060*/ 	.byte	0x04, 0x12
        /*0062*/ 	.short	(.L_17 - .L_16)
	.align		4
.L_16:
        /*0064*/ 	.word	index@(default_function_kernel)
        /*0068*/ 	.word	0x00000000


	//----- nvinfo : EIATTR_MIN_STACK_SIZE
	.align		4
.L_17:
        /*006c*/ 	.byte	0x04, 0x12
        /*006e*/ 	.short	(.L_19 - .L_18)
	.align		4
.L_18:
        /*0070*/ 	.word	index@(default_function_kernel_3)
        /*0074*/ 	.word	0x00000000


	//----- nvinfo : EIATTR_MIN_STACK_SIZE
	.align		4
.L_19:
        /*0078*/ 	.byte	0x04, 0x12
        /*007a*/ 	.short	(.L_21 - .L_20)
	.align		4
.L_20:
        /*007c*/ 	.word	index@(default_function_kernel_1)
        /*0080*/ 	.word	0x00000000


	//----- nvinfo : EIATTR_MIN_STACK_SIZE
	.align		4
.L_21:
        /*0084*/ 	.byte	0x04, 0x12
        /*0086*/ 	.short	(.L_23 - .L_22)
	.align		4
.L_22:
        /*0088*/ 	.word	index@(default_function_kernel_2)
        /*008c*/ 	.word	0x00000000
.L_23:


//--------------------- .nv.compat                --------------------------
	.section	.nv.compat,"",@"SHT_CUDA_COMPAT_INFO"
	.align	4
        /*0000*/ 	.byte	0x02, 0x09, 0x00, 0x00, 0x02, 0x02, 0x01, 0x00, 0x02, 0x05, 0x05, 0x00, 0x03, 0x07, 0x01, 0x01
        /*0010*/ 	.byte	0x02, 0x03, 0x00, 0x00, 0x02, 0x06, 0x01, 0x00, 0x04, 0x0b, 0x08, 0x00, 0x01, 0x00, 0x00, 0x00
        /*0020*/ 	.byte	0x00, 0x00, 0x00, 0x00


//--------------------- .nv.info.default_function_kernel --------------------------
	.section	.nv.info.default_function_kernel,"",@"SHT_CUDA_INFO"
	.sectionflags	@""
	.align	4


	//----- nvinfo : EIATTR_CUDA_API_VERSION
	.align		4
        /*0000*/ 	.byte	0x04, 0x37
        /*0002*/ 	.short	(.L_25 - .L_24)
.L_24:
        /*0004*/ 	.word	0x00000082


	//----- nvinfo : EIATTR_KPARAM_INFO
	.align		4
.L_25:
        /*0008*/ 	.byte	0x04, 0x17
        /*000a*/ 	.short	(.L_27 - .L_26)
.L_26:
        /*000c*/ 	.word	0x00000000
        /*0010*/ 	.short	0x0001
        /*0012*/ 	.short	0x0008
        /*0014*/ 	.byte	0x00, 0xf5, 0x21, 0x00


	//----- nvinfo : EIATTR_KPARAM_INFO
	.align		4
.L_27:
        /*0018*/ 	.byte	0x04, 0x17
        /*001a*/ 	.short	(.L_29 - .L_28)
.L_28:
        /*001c*/ 	.word	0x00000000
        /*0020*/ 	.short	0x0000
        /*0022*/ 	.short	0x0000
        /*0024*/ 	.byte	0x00, 0xf5, 0x21, 0x00


	//----- nvinfo : EIATTR_SPARSE_MMA_MASK
	.align		4
.L_29:
        /*0028*/ 	.byte	0x03, 0x50
        /*002a*/ 	.short	0x0000


	//----- nvinfo : EIATTR_MAXREG_COUNT
	.align		4
        /*002c*/ 	.byte	0x03, 0x1b
        /*002e*/ 	.short	0x00ff


	//----- nvinfo : EIATTR_MERCURY_ISA_VERSION
	.align		4
        /*0030*/ 	.byte	0x03, 0x5f
        /*0032*/ 	.short	0x0101


	//----- nvinfo : EIATTR_VRC_CTA_INIT_COUNT
	.align		4
        /*0034*/ 	.byte	0x02, 0x4a
	.zero		1
	.zero		1


	//----- nvinfo : EIATTR_EXIT_INSTR_OFFSETS
	.align		4
        /*0038*/ 	.byte	0x04, 0x1c
        /*003a*/ 	.short	(.L_31 - .L_30)


	//   ....[0]....
.L_30:
        /*003c*/ 	.word	0x000000d0


	//----- nvinfo : EIATTR_MAX_THREADS
	.align		4
.L_31:
        /*0040*/ 	.byte	0x04, 0x05
        /*0042*/ 	.short	(.L_33 - .L_32)
.L_32:
        /*0044*/ 	.word	0x00000020
        /*0048*/ 	.word	0x00000001
        /*004c*/ 	.word	0x00000001


	//----- nvinfo : EIATTR_CBANK_PARAM_SIZE
	.align		4
.L_33:
        /*0050*/ 	.byte	0x03, 0x19
        /*0052*/ 	.short	0x0010


	//----- nvinfo : EIATTR_PARAM_CBANK
	.align		4
        /*0054*/ 	.byte	0x04, 0x0a
        /*0056*/ 	.short	(.L_35 - .L_34)
	.align		4
.L_34:
        /*0058*/ 	.word	index@(.nv.constant0.default_function_kernel)
        /*005c*/ 	.short	0x0380
        /*005e*/ 	.short	0x0010


	//----- nvinfo : EIATTR_SW_WAR
	.align		4
.L_35:
        /*0060*/ 	.byte	0x04, 0x36
        /*0062*/ 	.short	(.L_37 - .L_36)
.L_36:
        /*0064*/ 	.word	0x00000008
.L_37:


//--------------------- .nv.info.default_function_kernel_3 --------------------------
	.section	.nv.info.default_function_kernel_3,"",@"SHT_CUDA_INFO"
	.sectionflags	@""
	.align	4


	//----- nvinfo : EIATTR_CUDA_API_VERSION
	.align		4
        /*0000*/ 	.byte	0x04, 0x37
        /*0002*/ 	.short	(.L_39 - .L_38)
.L_38:
        /*0004*/ 	.word	0x00000082


	//----- nvinfo : EIATTR_KPARAM_INFO
	.align		4
.L_39:
        /*0008*/ 	.byte	0x04, 0x17
        /*000a*/ 	.short	(.L_41 - .L_40)
.L_40:
        /*000c*/ 	.word	0x00000000
        /*0010*/ 	.short	0x0002
        /*0012*/ 	.short	0x0010
        /*0014*/ 	.byte	0x00, 0xf5, 0x21, 0x00


	//----- nvinfo : EIATTR_KPARAM_INFO
	.align		4
.L_41:
        /*0018*/ 	.byte	0x04, 0x17
        /*001a*/ 	.short	(.L_43 - .L_42)
.L_42:
        /*001c*/ 	.word	0x00000000
        /*0020*/ 	.short	0x0001
        /*0022*/ 	.short	0x0008
        /*0024*/ 	.byte	0x00, 0xf5, 0x21, 0x00


	//----- nvinfo : EIATTR_KPARAM_INFO
	.align		4
.L_43:
        /*0028*/ 	.byte	0x04, 0x17
        /*002a*/ 	.short	(.L_45 - .L_44)
.L_44:
        /*002c*/ 	.word	0x00000000
        /*0030*/ 	.short	0x0000
        /*0032*/ 	.short	0x0000
        /*0034*/ 	.byte	0x00, 0xf5, 0x21, 0x00


	//----- nvinfo : EIATTR_SPARSE_MMA_MASK
	.align		4
.L_45:
        /*0038*/ 	.byte	0x03, 0x50
        /*003a*/ 	.short	0x0000


	//----- nvinfo : EIATTR_MAXREG_COUNT
	.align		4
        /*003c*/ 	.byte	0x03, 0x1b
        /*003e*/ 	.short	0x00ff


	//----- nvinfo : EIATTR_NUM_BARRIERS
	.align		4
        /*0040*/ 	.byte	0x02, 0x4c
        /*0042*/ 	.byte	0x01
	.zero		1


	//----- nvinfo : EIATTR_MERCURY_ISA_VERSION
	.align		4
        /*0044*/ 	.byte	0x03, 0x5f
        /*0046*/ 	.short	0x0101


	//----- nvinfo : EIATTR_VRC_CTA_INIT_COUNT
	.align		4
        /*0048*/ 	.byte	0x02, 0x4a
	.zero		1
	.zero		1


	//----- nvinfo : EIATTR_EXIT_INSTR_OFFSETS
	.align		4
        /*004c*/ 	.byte	0x04, 0x1c
        /*004e*/ 	.short	(.L_47 - .L_46)


	//   ....[0]....
.L_46:
        /*0050*/ 	.word	0x00000f80


	//----- nvinfo : EIATTR_MAX_THREADS
	.align		4
.L_47:
        /*0054*/ 	.byte	0x04, 0x05
        /*0056*/ 	.short	(.L_49 - .L_48)
.L_48:
        /*0058*/ 	.word	0x00000004
        /*005c*/ 	.word	0x00000001
        /*0060*/ 	.word	0x00000001


	//----- nvinfo : EIATTR_CRS_STACK_SIZE
	.align		4
.L_49:
        /*0064*/ 	.byte	0x04, 0x1e
        /*0066*/ 	.short	(.L_51 - .L_50)
.L_50:
        /*0068*/ 	.word	0x00000000


	//----- nvinfo : EIATTR_CBANK_PARAM_SIZE
	.align		4
.L_51:
        /*006c*/ 	.byte	0x03, 0x19
        /*006e*/ 	.short	0x0018


	//----- nvinfo : EIATTR_PARAM_CBANK
	.align		4
        /*0070*/ 	.byte	0x04, 0x0a
        /*0072*/ 	.short	(.L_53 - .L_52)
	.align		4
.L_52:
        /*0074*/ 	.word	index@(.nv.constant0.default_function_kernel_3)
        /*0078*/ 	.short	0x0380
        /*007a*/ 	.short	0x0018


	//----- nvinfo : EIATTR_SW_WAR
	.align		4
.L_53:
        /*007c*/ 	.byte	0x04, 0x36
        /*007e*/ 	.short	(.L_55 - .L_54)
.L_54:
        /*0080*/ 	.word	0x00000008
.L_55:


//--------------------- .nv.info.default_function_kernel_1 --------------------------
	.section	.nv.info.default_function_kernel_1,"",@"SHT_CUDA_INFO"
	.sectionflags	@""
	.align	4


	//----- nvinfo : EIATTR_CUDA_API_VERSION
	.align		4
        /*0000*/ 	.byte	0x04, 0x37
        /*0002*/ 	.short	(.L_57 - .L_56)
.L_56:
        /*0004*/ 	.word	0x00000082


	//----- nvinfo : EIATTR_KPARAM_INFO
	.align		4
.L_57:
        /*0008*/ 	.byte	0x04, 0x17
        /*000a*/ 	.short	(.L_59 - .L_58)
.L_58:
        /*000c*/ 	.word	0x00000000
        /*0010*/ 	.short	0x0001
        /*0012*/ 	.short	0x0008
        /*0014*/ 	.byte	0x00, 0xf5, 0x21, 0x00


	//----- nvinfo : EIATTR_KPARAM_INFO
	.align		4
.L_59:
        /*0018*/ 	.byte	0x04, 0x17
        /*001a*/ 	.short	(.L_61 - .L_60)
.L_60:
        /*001c*/ 	.word	0x00000000
        /*0020*/ 	.short	0x0000
        /*0022*/ 	.short	0x0000
        /*0024*/ 	.byte	0x00, 0xf5, 0x21, 0x00


	//----- nvinfo : EIATTR_SPARSE_MMA_MASK
	.align		4
.L_61:
        /*0028*/ 	.byte	0x03, 0x50
        /*002a*/ 	.short	0x0000


	//----- nvinfo : EIATTR_MAXREG_COUNT
	.align		4
        /*002c*/ 	.byte	0x03, 0x1b
        /*002e*/ 	.short	0x00ff


	//----- nvinfo : EIATTR_MERCURY_ISA_VERSION
	.align		4
        /*0030*/ 	.byte	0x03, 0x5f
        /*0032*/ 	.short	0x0101


	//----- nvinfo : EIATTR_VRC_CTA_INIT_COUNT
	.align		4
        /*0034*/ 	.byte	0x02, 0x4a
	.zero		1
	.zero		1


	//----- nvinfo : EIATTR_EXIT_INSTR_OFFSETS
	.align		4
        /*0038*/ 	.byte	0x04, 0x1c
        /*003a*/ 	.short	(.L_63 - .L_62)


	//   ....[0]....
.L_62:
        /*003c*/ 	.word	0x00000360


	//----- nvinfo : EIATTR_MAX_THREADS
	.align		4
.L_63:
        /*0040*/ 	.byte	0x04, 0x05
        /*0042*/ 	.short	(.L_65 - .L_64)
.L_64:
        /*0044*/ 	.word	0x00000020
        /*0048*/ 	.word	0x00000001
        /*004c*/ 	.word	0x00000001


	//----- nvinfo : EIATTR_CBANK_PARAM_SIZE
	.align		4
.L_65:
        /*0050*/ 	.byte	0x03, 0x19
        /*0052*/ 	.short	0x0010


	//----- nvinfo : EIATTR_PARAM_CBANK
	.align		4
        /*0054*/ 	.byte	0x04, 0x0a
        /*0056*/ 	.short	(.L_67 - .L_66)
	.align		4
.L_66:
        /*0058*/ 	.word	index@(.nv.constant0.default_function_kernel_1)
        /*005c*/ 	.short	0x0380
        /*005e*/ 	.short	0x0010


	//----- nvinfo : EIATTR_SW_WAR
	.align		4
.L_67:
        /*0060*/ 	.byte	0x04, 0x36
        /*0062*/ 	.short	(.L_69 - .L_68)
.L_68:
        /*0064*/ 	.word	0x00000008
.L_69:


//--------------------- .nv.info.default_function_kernel_2 --------------------------
	.section	.nv.info.default_function_kernel_2,"",@"SHT_CUDA_INFO"
	.sectionflags	@""
	.align	4


	//----- nvinfo : EIATTR_CUDA_API_VERSION
	.align		4
        /*0000*/ 	.byte	0x04, 0x37
        /*0002*/ 	.short	(.L_71 - .L_70)
.L_70:
        /*0004*/ 	.word	0x00000082


	//----- nvinfo : EIATTR_KPARAM_INFO
	.align		4
.L_71:
        /*0008*/ 	.byte	0x04, 0x17
        /*000a*/ 	.short	(.L_73 - .L_72)
.L_72:
        /*000c*/ 	.word	0x00000000
        /*0010*/ 	.short	0x0001
        /*0012*/ 	.short	0x0008
        /*0014*/ 	.byte	0x00, 0xf5, 0x21, 0x00


	//----- nvinfo : EIATTR_KPARAM_INFO
	.align		4
.L_73:
        /*0018*/ 	.byte	0x04, 0x17
        /*001a*/ 	.short	(.L_75 - .L_74)
.L_74:
        /*001c*/ 	.word	0x00000000
        /*0020*/ 	.short	0x0000
        /*0022*/ 	.short	0x0000
        /*0024*/ 	.byte	0x00, 0xf5, 0x21, 0x00


	//----- nvinfo : EIATTR_SPARSE_MMA_MASK
	.align		4
.L_75:
        /*0028*/ 	.byte	0x03, 0x50
        /*002a*/ 	.short	0x0000


	//----- nvinfo : EIATTR_MAXREG_COUNT
	.align		4
        /*002c*/ 	.byte	0x03, 0x1b
        /*002e*/ 	.short	0x00ff


	//----- nvinfo : EIATTR_MERCURY_ISA_VERSION
	.align		4
        /*0030*/ 	.byte	0x03, 0x5f
        /*0032*/ 	.short	0x0101


	//----- nvinfo : EIATTR_VRC_CTA_INIT_COUNT
	.align		4
        /*0034*/ 	.byte	0x02, 0x4a
	.zero		1
	.zero		1


	//----- nvinfo : EIATTR_EXIT_INSTR_OFFSETS
	.align		4
        /*0038*/ 	.byte	0x04, 0x1c
        /*003a*/ 	.short	(.L_77 - .L_76)


	//   ....[0]....
.L_76:
        /*003c*/ 	.word	0x000006d0


	//----- nvinfo : EIATTR_MAX_THREADS
	.align		4
.L_77:
        /*0040*/ 	.byte	0x04, 0x05
        /*0042*/ 	.short	(.L_79 - .L_78)
.L_78:
        /*0044*/ 	.word	0x00000020
        /*0048*/ 	.word	0x00000001
        /*004c*/ 	.word	0x00000001


	//----- nvinfo : EIATTR_CRS_STACK_SIZE
	.align		4
.L_79:
        /*0050*/ 	.byte	0x04, 0x1e
        /*0052*/ 	.short	(.L_81 - .L_80)
.L_80:
        /*0054*/ 	.word	0x00000000


	//----- nvinfo : EIATTR_CBANK_PARAM_SIZE
	.align		4
.L_81:
        /*0058*/ 	.byte	0x03, 0x19
        /*005a*/ 	.short	0x0010


	//----- nvinfo : EIATTR_PARAM_CBANK
	.align		4
        /*005c*/ 	.byte	0x04, 0x0a
        /*005e*/ 	.short	(.L_83 - .L_82)
	.align		4
.L_82:
        /*0060*/ 	.word	index@(.nv.constant0.default_function_kernel_2)
        /*0064*/ 	.short	0x0380
        /*0066*/ 	.short	0x0010


	//----- nvinfo : EIATTR_SW_WAR
	.align		4
.L_83:
        /*0068*/ 	.byte	0x04, 0x36
        /*006a*/ 	.short	(.L_85 - .L_84)
.L_84:
        /*006c*/ 	.word	0x00000008
.L_85:


//--------------------- .nv.callgraph             --------------------------
	.section	.nv.callgraph,"",@"SHT_CUDA_CALLGRAPH"
	.align	4
	.sectionentsize	8
	.align		4
        /*0000*/ 	.word	0x00000000
	.align		4
        /*0004*/ 	.word	0xffffffff
	.align		4
        /*0008*/ 	.word	0x00000000
	.align		4
        /*000c*/ 	.word	0xfffffffe
	.align		4
        /*0010*/ 	.word	0x00000000
	.align		4
        /*0014*/ 	.word	0xfffffffd
	.align		4
        /*0018*/ 	.word	0x00000000
	.align		4
        /*001c*/ 	.word	0xfffffffc


//--------------------- .text.default_function_kernel --------------------------
	.section	.text.default_function_kernel,"ax",@progbits
	.align	128
        .global         default_function_kernel
        .type           default_function_kernel,@function
        .size           default_function_kernel,(.L_x_30 - default_function_kernel)
        .other          default_function_kernel,@"STO_CUDA_ENTRY STV_DEFAULT"
default_function_kernel:
.text.default_function_kernel:
[----:B------:R-:W-:Y:S01]  /*0000*/  LDC R1, c[0x0][0x37c] ;  /* 0x0000df00ff017b82 */ /* 0x000fe20000000800 */
[----:B------:R-:W0:Y:S07]  /*0010*/  S2R R7, SR_TID.X ;  /* 0x0000000000077919 */ /* 0x000e2e0000002100 */
[----:B------:R-:W1:Y:S01]  /*0020*/  S2UR UR4, SR_CTAID.X ;  /* 0x00000000000479c3 */ /* 0x000e620000002500 */
[----:B------:R-:W2:Y:S07]  /*0030*/  LDCU.64 UR6, c[0x0][0x358] ;  /* 0x00006b00ff0677ac */ /* 0x000eae0008000a00 */
[----:B------:R-:W3:Y:S08]  /*0040*/  LDC.64 R2, c[0x0][0x388] ;  /* 0x0000e200ff027b82 */ /* 0x000ef00000000a00 */
[----:B------:R-:W4:Y:S01]  /*0050*/  LDC.64 R4, c[0x0][0x380] ;  /* 0x0000e000ff047b82 */ /* 0x000f220000000a00 */
[----:B-1----:R-:W-:-:S06]  /*0060*/  USHF.L.U32 UR4, UR4, 0x5, URZ ;  /* 0x0000000504047899 */ /* 0x002fcc00080006ff */
[----:B0-----:R-:W-:-:S05]  /*0070*/  LOP3.LUT R7, R7, UR4, RZ, 0xfc, !PT ;  /* 0x0000000407077c12 */ /* 0x001fca000f8efcff */
[----:B---3--:R-:W-:-:S06]  /*0080*/  IMAD.WIDE.U32 R2, R7, 0x4, R2 ;  /* 0x0000000407027825 */ /* 0x008fcc00078e0002 */
[----:B--2---:R-:W2:Y:S01]  /*0090*/  LDG.E.CONSTANT R2, desc[UR6][R2.64] ;  /* 0x0000000602027981 */ /* 0x004ea2000c1e9900 */
[----:B----4-:R-:W-:-:S04]  /*00a0*/  IMAD.WIDE.U32 R4, R7, 0x4, R4 ;  /* 0x0000000407047825 */ /* 0x010fc800078e0004 */
[----:B--2---:R-:W-:-:S05]  /*00b0*/  FADD R7, |R2|, -RZ ;  /* 0x800000ff02077221 */ /* 0x004fca0000000200 */
[----:B------:R-:W-:Y:S01]  /*00c0*/  STG.E desc[UR6][R4.64], R7 ;  /* 0x0000000704007986 */ /* 0x000fe2000c101906 */
[----:B------:R-:W-:Y:S05]  /*00d0*/  EXIT ;  /* 0x000000000000794d */ /* 0x000fea0003800000 */
.L_x_0:
[----:B------:R-:W-:-:S00]  /*00e0*/  BRA `(.L_x_0) ;  /* 0xfffffffc00fc7947 */ /* 0x000fc0000383ffff */
[----:B------:R-:W-:-:S00]  /*00f0*/  NOP ;  /* 0x0000000000007918 */ /* 0x000fc00000000000 */
        /* <DEDUP_REMOVED lines=8> */
.L_x_30:


//--------------------- .text.default_function_kernel_3 --------------------------
	.section	.text.default_function_kernel_3,"ax",@progbits
	.align	128
        .global         default_function_kernel_3
        .type           default_function_kernel_3,@function
        .size           default_function_kernel_3,(.L_x_31 - default_function_kernel_3)
        .other          default_function_kernel_3,@"STO_CUDA_ENTRY STV_DEFAULT"
default_function_kernel_3:
.text.default_function_kernel_3:
[----:B------:R-:W-:Y:S01]  /*0000*/  LDC R1, c[0x0][0x37c] ;  /* 0x0000df00ff017b82 */ /* 0x000fe20000000800 */
[----:B------:R-:W0:Y:S07]  /*0010*/  S2R R0, SR_CTAID.X ;  /* 0x0000000000007919 */ /* 0x000e2e0000002500 */
[----:B------:R-:W1:Y:S01]  /*0020*/  LDC.64 R2, c[0x0][0x390] ;  /* 0x0000e400ff027b82 */ /* 0x000e620000000a00 */
[----:B------:R-:W2:Y:S01]  /*0030*/  LDCU.64 UR6, c[0x0][0x358] ;  /* 0x00006b00ff0677ac */ /* 0x000ea20008000a00 */
[----:B------:R-:W3:Y:S01]  /*0040*/  S2R R4, SR_TID.X ;  /* 0x0000000000047919 */ /* 0x000ee20000002100 */
[----:B0-----:R-:W-:-:S05]  /*0050*/  SHF.R.U32.HI R8, RZ, 0x2, R0 ;  /* 0x00000002ff087819 */ /* 0x001fca0000011600 */
[----:B------:R-:W-:-:S05]  /*0060*/  IMAD R5, R8, 0x14, RZ ;  /* 0x0000001408057824 */ /* 0x000fca00078e02ff */
[----:B---3--:R-:W-:-:S05]  /*0070*/  LOP3.LUT R5, R5, R4, RZ, 0xfc, !PT ;  /* 0x0000000405057212 */ /* 0x008fca00078efcff */
[----:B-1----:R-:W-:-:S05]  /*0080*/  IMAD.WIDE.U32 R2, R5, 0x4, R2 ;  /* 0x0000000405027825 */ /* 0x002fca00078e0002 */
[----:B--2---:R-:W2:Y:S04]  /*0090*/  LDG.E.CONSTANT R7, desc[UR6][R2.64] ;  /* 0x0000000602077981 */ /* 0x004ea8000c1e9900 */
[----:B------:R-:W3:Y:S04]  /*00a0*/  LDG.E.CONSTANT R9, desc[UR6][R2.64+0x10] ;  /* 0x0000100602097981 */ /* 0x000ee8000c1e9900 */
[----:B------:R-:W4:Y:S04]  /*00b0*/  LDG.E.CONSTANT R11, desc[UR6][R2.64+0x20] ;  /* 0x00002006020b7981 */ /* 0x000f28000c1e9900 */
[----:B------:R-:W5:Y:S04]  /*00c0*/  LDG.E.CONSTANT R13, desc[UR6][R2.64+0x30] ;  /* 0x00003006020d7981 */ /* 0x000f68000c1e9900 */
[----:B------:R0:W5:Y:S01]  /*00d0*/  LDG.E.CONSTANT R15, desc[UR6][R2.64+0x40] ;  /* 0x00004006020f7981 */ /* 0x000162000c1e9900 */
[----:B------:R-:W1:Y:S01]  /*00e0*/  S2UR UR5, SR_CgaCtaId ;  /* 0x00000000000579c3 */ /* 0x000e620000008800 */
[----:B------:R-:W-:Y:S01]  /*00f0*/  UMOV UR4, 0x400 ;  /* 0x0000040000047882 */ /* 0x000fe20000000000 */
[----:B------:R-:W-:Y:S01]  /*0100*/  SHF.R.U32.HI R5, RZ, 0x1, R4 ;  /* 0x00000001ff057819 */ /* 0x000fe20000011604 */
[----:B------:R-:W-:Y:S01]  /*0110*/  IMAD.MOV.U32 R10, RZ, RZ, RZ ;  /* 0x000000ffff0a7224 */ /* 0x000fe200078e00ff */
[----:B------:R-:W-:-:S02]  /*0120*/  LOP3.LUT R6, R0, 0x3, RZ, 0xc0, !PT ;  /* 0x0000000300067812 */ /* 0x000fc400078ec0ff */
[----:B0-----:R-:W-:Y:S02]  /*0130*/  LOP3.LUT R2, R4, 0x1, RZ, 0xc0, !PT ;  /* 0x0000000104027812 */ /* 0x001fe400078ec0ff */
[----:B------:R-:W-:Y:S01]  /*0140*/  LEA R3, R8, R5, 0x1 ;  /* 0x0000000508037211 */ /* 0x000fe200078e08ff */
[----:B------:R-:W-:Y:S01]  /*0150*/  HFMA2 R8, -RZ, RZ, 0, 0 ;  /* 0x00000000ff087431 */ /* 0x000fe200000001ff */
[----:B------:R-:W-:-:S03]  /*0160*/  ISETP.NE.U32.AND P0, PT, R2, 0x1, PT ;  /* 0x000000010200780c */ /* 0x000fc60003f05070 */
[----:B------:R-:W-:-:S04]  /*0170*/  IMAD R3, R3, 0x8, R6 ;  /* 0x0000000803037824 */ /* 0x000fc800078e0206 */
[----:B------:R-:W-:Y:S01]  /*0180*/  IMAD R2, R3, 0xa, RZ ;  /* 0x0000000a03027824 */ /* 0x000fe200078e02ff */
[----:B-1----:R-:W-:-:S06]  /*0190*/  ULEA UR4, UR5, UR4, 0x18 ;  /* 0x0000000405047291 */ /* 0x002fcc000f8ec0ff */
[----:B------:R-:W-:-:S05]  /*01a0*/  LEA R12, R4, UR4, 0x2 ;  /* 0x00000004040c7c11 */ /* 0x000fca000f8e10ff */
[----:B--2---:R0:W-:Y:S04]  /*01b0*/  STS [R12], R7 ;  /* 0x000000070c007388 */ /* 0x0041e80000000800 */
[----:B---3--:R1:W-:Y:S04]  /*01c0*/  STS [R12+0x10], R9 ;  /* 0x000010090c007388 */ /* 0x0083e80000000800 */
[----:B----4-:R2:W-:Y:S01]  /*01d0*/  STS [R12+0x20], R11 ;  /* 0x0000200b0c007388 */ /* 0x0105e20000000800 */
[----:B0-----:R-:W-:-:S03]  /*01e0*/  IMAD.MOV.U32 R7, RZ, RZ, RZ ;  /* 0x000000ffff077224 */ /* 0x001fc600078e00ff */
[----:B-----5:R2:W-:Y:S01]  /*01f0*/  STS [R12+0x30], R13 ;  /* 0x0000300d0c007388 */ /* 0x0205e20000000800 */
[----:B-1----:R-:W-:-:S03]  /*0200*/  IADD3 R9, PT, PT, R2, 0x5, RZ ;  /* 0x0000000502097810 */ /* 0x002fc60007ffe0ff */
[----:B------:R2:W-:Y:S01]  /*0210*/  STS [R12+0x40], R15 ;  /* 0x0000400f0c007388 */ /* 0x0005e20000000800 */
[----:B------:R-:W-:Y:S01]  /*0220*/  @P0 IADD3 R9, PT, PT, R2, RZ, RZ ;  /* 0x000000ff02090210 */ /* 0x000fe20007ffe0ff */
[----:B------:R-:W-:Y:S06]  /*0230*/  BAR.SYNC.DEFER_BLOCKING 0x0 ;  /* 0x0000000000007b1d */ /* 0x000fec0000010000 */
.L_x_18:
[----:B0-----:R-:W0:Y:S01]  /*0240*/  LDC.64 R2, c[0x0][0x388] ;  /* 0x0000e200ff027b82 */ /* 0x001e220000000a00 */
[----:B--2---:R-:W-:-:S04]  /*0250*/  IMAD.IADD R11, R9, 0x1, R10 ;  /* 0x00000001090b7824 */ /* 0x004fc800078e020a */
[----:B0-----:R-:W-:-:S05]  /*0260*/  IMAD.WIDE.U32 R2, R11, 0x4, R2 ;  /* 0x000000040b027825 */ /* 0x001fca00078e0002 */
[----:B------:R-:W2:Y:S01]  /*0270*/  LDG.E.CONSTANT R11, desc[UR6][R2.64] ;  /* 0x00000006020b7981 */ /* 0x000ea2000c1e9900 */
[----:B------:R-:W-:Y:S01]  /*0280*/  MOV R14, 0x3f000000 ;  /* 0x3f000000000e7802 */ /* 0x000fe20000000f00 */
[----:B------:R-:W-:Y:S04]  /*0290*/  BSSY.RECONVERGENT B0, `(.L_x_1) ;  /* 0x000005b000007945 */ /* 0x000fe80003800200 */
[C---:B--2---:R-:W-:Y:S01]  /*02a0*/  FFMA R13, |R11|.reuse, -R14, 0.5 ;  /* 0x3f0000000b0d7423 */ /* 0x044fe20000000a0e */
[C---:B------:R-:W-:Y:S02]  /*02b0*/  FSETP.NEU.AND P1, PT, |R11|.reuse, 1, PT ;  /* 0x3f8000000b00780b */ /* 0x040fe40003f2d200 */
[----:B------:R-:W-:Y:S01]  /*02c0*/  FSETP.GT.AND P0, PT, |R11|, 0.56000000238418579102, PT ;  /* 0x3f0f5c290b00780b */ /* 0x000fe20003f04200 */
[----:B------:R-:W0:Y:S02]  /*02d0*/  MUFU.RSQ R12, R13 ;  /* 0x0000000d000c7308 */ /* 0x000e240000001400 */
[----:B0-----:R-:W-:Y:S01]  /*02e0*/  FMUL R15, R13, R12 ;  /* 0x0000000c0d0f7220 */ /* 0x001fe20000400000 */
[----:B------:R-:W-:Y:S01]  /*02f0*/  FMUL R12, R12, -0.5 ;  /* 0xbf0000000c0c7820 */ /* 0x000fe20000400000 */
[----:B------:R-:W-:-:S03]  /*0300*/  MOV R13, 0x3fd774eb ;  /* 0x3fd774eb000d7802 */ /* 0x000fc60000000f00 */
[----:B------:R-:W-:-:S04]  /*0310*/  FFMA R12, R15, R12, 0.5 ;  /* 0x3f0000000f0c7423 */ /* 0x000fc8000000000c */
[----:B------:R-:W-:-:S05]  /*0320*/  FFMA R12, R15, R12, R15 ;  /* 0x0000000c0f0c7223 */ /* 0x000fca000000000f */
[----:B------:R-:W-:-:S04]  /*0330*/  FSEL R12, R12, RZ, P1 ;  /* 0x000000ff0c0c7208 */ /* 0x000fc80000800000 */
[----:B------:R-:W-:Y:S01]  /*0340*/  FSEL R15, R12, |R11|, P0 ;  /* 0x4000000b0c0f7208 */ /* 0x000fe20000000000 */
[----:B------:R-:W-:-:S04]  /*0350*/  IMAD.MOV.U32 R12, RZ, RZ, 0x3d4dd2f7 ;  /* 0x3d4dd2f7ff0c7424 */ /* 0x000fc800078e00ff */
[----:B------:R-:W-:-:S04]  /*0360*/  FMUL R17, R15, R15 ;  /* 0x0000000f0f117220 */ /* 0x000fc80000400000 */
[----:B------:R-:W-:-:S04]  /*0370*/  FFMA R16, R17, R12, 0.018773360177874565125 ;  /* 0x3c99ca9711107423 */ /* 0x000fc8000000000c */
[----:B------:R-:W-:-:S04]  /*0380*/  FFMA R16, R17, R16, 0.046769052743911743164 ;  /* 0x3d3f90e811107423 */ /* 0x000fc80000000010 */
[----:B------:R-:W-:-:S04]  /*0390*/  FFMA R16, R17, R16, 0.074823014438152313232 ;  /* 0x3d993ccf11107423 */ /* 0x000fc80000000010 */
[----:B------:R-:W-:-:S04]  /*03a0*/  FFMA R16, R17, R16, 0.16667181253433227539 ;  /* 0x3e2aac0411107423 */ /* 0x000fc80000000010 */
[----:B------:R-:W-:-:S04]  /*03b0*/  FMUL R16, R17, R16 ;  /* 0x0000001011107220 */ /* 0x000fc80000400000 */
[----:B------:R-:W-:-:S04]  /*03c0*/  FFMA R16, R15, R16, R15 ;  /* 0x000000100f107223 */ /* 0x000fc8000000000f */
[----:B-1----:R-:W-:-:S04]  /*03d0*/  FMUL R18, R16, -2 ;  /* 0xc000000010127820 */ /* 0x002fc80000400000 */
[----:B------:R-:W-:-:S05]  /*03e0*/  @P0 FFMA R16, R13, 0.93318945169448852539, R18 ;  /* 0x3f6ee5810d100823 */ /* 0x000fca0000000012 */
[C---:B------:R-:W-:Y:S02]  /*03f0*/  FSETP.NAN.AND P0, PT, R16.reuse, R16, PT ;  /* 0x000000101000720b */ /* 0x040fe40003f08000 */
[----:B------:R-:W-:-:S04]  /*0400*/  LOP3.LUT R15, R16, 0x80000000, R11, 0xb8, !PT ;  /* 0x80000000100f7812 */ /* 0x000fc800078eb80b */
[----:B------:R-:W-:Y:S01]  /*0410*/  FSEL R21, R15, R16, !P0 ;  /* 0x000000100f157208 */ /* 0x000fe20004000000 */
[----:B------:R-:W-:-:S03]  /*0420*/  FADD R16, |R11|, -RZ ;  /* 0x800000ff0b107221 */ /* 0x000fc60000000200 */
[----:B------:R-:W-:-:S13]  /*0430*/  FSETP.GEU.AND P0, PT, |R11|, |R21|, PT ;  /* 0x400000150b00720b */ /* 0x000fda0003f0e200 */
[----:B------:R-:W-:Y:S05]  /*0440*/  @!P0 BRA `(.L_x_2) ;  /* 0x0000000000fc8947 */ /* 0x000fea0003800000 */
[----:B------:R-:W-:-:S05]  /*0450*/  FMUL R19, |R21|, 8388608 ;  /* 0x4b00000015137820 */ /* 0x000fca0000400200 */
[----:B------:R-:W-:-:S13]  /*0460*/  FSETP.GTU.AND P0, PT, R16, R19, PT ;  /* 0x000000131000720b */ /* 0x000fda0003f0c000 */
[----:B------:R-:W-:Y:S05]  /*0470*/  @P0 BRA `(.L_x_3) ;  /* 0x0000000000780947 */ /* 0x000fea0003800000 */
[C---:B------:R-:W-:Y:S01]  /*0480*/  FMUL R15, |R21|.reuse, 16777216 ;  /* 0x4b800000150f7820 */ /* 0x040fe20000400200 */
[C---:B------:R-:W-:Y:S01]  /*0490*/  FSETP.GEU.AND P0, PT, |R21|.reuse, 1.175494350822287508e-38, PT ;  /* 0x008000001500780b */ /* 0x040fe20003f0e200 */
[----:B------:R-:W-:Y:S01]  /*04a0*/  FMUL R17, R16, 16777216 ;  /* 0x4b80000010117820 */ /* 0x000fe20000400000 */
[----:B------:R-:W-:Y:S01]  /*04b0*/  FADD R19, |R21|, -RZ ;  /* 0x800000ff15137221 */ /* 0x000fe20000000200 */
[----:B------:R-:W-:Y:S01]  /*04c0*/  BSSY.RECONVERGENT B1, `(.L_x_4) ;  /* 0x0000017000017945 */ /* 0x000fe20003800200 */
[----:B------:R-:W-:Y:S02]  /*04d0*/  FSEL R15, R15, |R21|, !P0 ;  /* 0x400000150f0f7208 */ /* 0x000fe40004000000 */
[----:B------:R-:W-:-:S04]  /*04e0*/  FSEL R18, R17, R16, !P0 ;  /* 0x0000001011127208 */ /* 0x000fc80004000000 */
[----:B------:R-:W0:Y:S02]  /*04f0*/  MUFU.RCP R15, R15 ;  /* 0x0000000f000f7308 */ /* 0x000e240000001000 */
[----:B0-----:R-:W-:-:S06]  /*0500*/  FMUL R18, R15, R18 ;  /* 0x000000120f127220 */ /* 0x001fcc0000400000 */
[----:B------:R-:W0:Y:S02]  /*0510*/  FRND.TRUNC R17, R18 ;  /* 0x0000001200117307 */ /* 0x000e24000020d000 */
[----:B0-----:R-:W-:-:S05]  /*0520*/  FFMA R20, -|R21|, R17, R16 ;  /* 0x0000001115147223 */ /* 0x001fca0000000310 */
[----:B------:R-:W-:-:S13]  /*0530*/  ISETP.GE.U32.AND P0, PT, R20, R19, PT ;  /* 0x000000131400720c */ /* 0x000fda0003f06070 */
[----:B------:R-:W-:Y:S05]  /*0540*/  @!P0 BRA `(.L_x_5) ;  /* 0x0000000000388947 */ /* 0x000fea0003800000 */
[----:B------:R-:W-:-:S04]  /*0550*/  ISETP.GE.U32.AND P0, PT, R20, -0x7fffffff, PT ;  /* 0x800000011400780c */ /* 0x000fc80003f06070 */
[----:B------:R-:W-:-:S09]  /*0560*/  FSETP.GEU.OR P1, PT, R20, -|R21|, !P0 ;  /* 0xc00000151400720b */ /* 0x000fd2000472e400 */
[----:B------:R-:W-:-:S04]  /*0570*/  @P0 FADD R15, R17, -1 ;  /* 0xbf800000110f0421 */ /* 0x000fc80000000000 */
[----:B------:R-:W-:-:S04]  /*0580*/  @!P1 FADD R15, R15, -1 ;  /* 0xbf8000000f0f9421 */ /* 0x000fc80000000000 */
[----:B------:R-:W-:Y:S01]  /*0590*/  @P0 IMAD.MOV.U32 R17, RZ, RZ, R15 ;  /* 0x000000ffff110224 */ /* 0x000fe200078e000f */
[----:B------:R-:W-:Y:S06]  /*05a0*/  @P0 BRA `(.L_x_5) ;  /* 0x0000000000200947 */ /* 0x000fec0003800000 */
[----:B------:R-:W-:Y:S01]  /*05b0*/  FADD R15, |R21|, |R21| ;  /* 0x40000015150f7221 */ /* 0x000fe20000000200 */
[----:B------:R-:W-:-:S04]  /*05c0*/  FADD R17, R17, 1 ;  /* 0x3f80000011117421 */ /* 0x000fc80000000000 */
[----:B------:R-:W-:-:S13]  /*05d0*/  FSETP.GE.AND P0, PT, R20, R15, PT ;  /* 0x0000000f1400720b */ /* 0x000fda0003f06000 */
[----:B------:R-:W-:-:S05]  /*05e0*/  @P0 FFMA R15, |R21|, -3, R20 ;  /* 0xc0400000150f0823 */ /* 0x000fca0000000214 */
[----:B------:R-:W-:Y:S01]  /*05f0*/  FSETP.GE.AND P1, PT, R15, RZ, P0 ;  /* 0x000000ff0f00720b */ /* 0x000fe20000726000 */
[----:B------:R-:W-:-:S12]  /*0600*/  @P0 FADD R15, R17, 1 ;  /* 0x3f800000110f0421 */ /* 0x000fd80000000000 */
[----:B------:R-:W-:-:S05]  /*0610*/  @P1 FADD R15, R15, 1 ;  /* 0x3f8000000f0f1421 */ /* 0x000fca0000000000 */
[----:B------:R-:W-:-:S07]  /*0620*/  @P0 MOV R17, R15 ;  /* 0x0000000f00110202 */ /* 0x000fce0000000f00 */
.L_x_5:
[----:B------:R-:W-:Y:S05]  /*0630*/  BSYNC.RECONVERGENT B1 ;  /* 0x0000000000017941 */ /* 0x000fea0003800200 */
.L_x_4:
[----:B------:R-:W-:Y:S01]  /*0640*/  FFMA R16, -|R21|, R17, R16 ;  /* 0x0000001115107223 */ /* 0x000fe20000000310 */
[----:B------:R-:W-:Y:S06]  /*0650*/  BRA `(.L_x_2) ;  /* 0x0000000000787947 */ /* 0x000fec0003800000 */
.L_x_3:
[----:B------:R-:W-:Y:S01]  /*0660*/  LOP3.LUT R23, R19, 0xff800000, RZ, 0xc0, !PT ;  /* 0xff80000013177812 */ /* 0x000fe200078ec0ff */
[----:B------:R-:W-:Y:S01]  /*0670*/  BSSY.RECONVERGENT B1, `(.L_x_6) ;  /* 0x000001a000017945 */ /* 0x000fe20003800200 */
[----:B------:R-:W-:Y:S02]  /*0680*/  FSETP.GT.AND P2, PT, |R21|, RZ, PT ;  /* 0x000000ff1500720b */ /* 0x000fe40003f44200 */
[C---:B------:R-:W-:Y:S02]  /*0690*/  IADD3 R17, PT, PT, R16.reuse, 0xb800000, -R23 ;  /* 0x0b80000010117810 */ /* 0x040fe40007ffe817 */
[C---:B------:R-:W-:Y:S02]  /*06a0*/  LOP3.LUT R15, R16.reuse, 0x7fffff, RZ, 0xc0, !PT ;  /* 0x007fffff100f7812 */ /* 0x040fe400078ec0ff */
[----:B------:R-:W-:Y:S02]  /*06b0*/  LOP3.LUT P1, R17, R17, 0xff800000, RZ, 0xc0, !PT ;  /* 0xff80000011117812 */ /* 0x000fe4000782c0ff */
[----:B------:R-:W-:-:S02]  /*06c0*/  ISETP.GT.U32.AND P0, PT, R16, 0x7f7fffff, PT ;  /* 0x7f7fffff1000780c */ /* 0x000fc40003f04070 */
[----:B------:R-:W-:Y:S02]  /*06d0*/  FSEL R16, R23, +QNAN , P2 ;  /* 0x7fffffff17107808 */ /* 0x000fe40001000000 */
[----:B------:R-:W-:Y:S02]  /*06e0*/  LOP3.LUT R15, R15, 0x3f800000, RZ, 0xfc, !PT ;  /* 0x3f8000000f0f7812 */ /* 0x000fe400078efcff */
[----:B------:R-:W-:-:S05]  /*06f0*/  FSEL R20, R16, +QNAN , !P0 ;  /* 0x7fffffff10147808 */ /* 0x000fca0004000000 */
[----:B------:R-:W-:Y:S05]  /*0700*/  @!P1 BRA `(.L_x_7) ;  /* 0x0000000000409947 */ /* 0x000fea0003800000 */
[----:B------:R-:W-:-:S04]  /*0710*/  LOP3.LUT R16, R19, 0x7fffff, RZ, 0xc0, !PT ;  /* 0x007fffff13107812 */ /* 0x000fc800078ec0ff */
[----:B------:R-:W-:-:S04]  /*0720*/  LOP3.LUT R22, R16, 0x3f800000, RZ, 0xfc, !PT ;  /* 0x3f80000010167812 */ /* 0x000fc800078efcff */
[----:B------:R0:W1:Y:S03]  /*0730*/  MUFU.RCP R21, R22 ;  /* 0x0000001600157308 */ /* 0x0000660000001000 */
.L_x_8:
[----:B------:R-:W-:-:S04]  /*0740*/  VIMNMX.U32 R16, PT, PT, R17, 0xb800000, PT ;  /* 0x0b80000011107848 */ /* 0x000fc80003fe0000 */
[C---:B------:R-:W-:Y:S01]  /*0750*/  IADD3 R17, PT, PT, -R16.reuse, R17, RZ ;  /* 0x0000001110117210 */ /* 0x040fe20007ffe1ff */
[----:B------:R-:W-:-:S03]  /*0760*/  IMAD.IADD R15, R16, 0x1, R15 ;  /* 0x00000001100f7824 */ /* 0x000fc600078e020f */
[----:B------:R-:W-:Y:S01]  /*0770*/  ISETP.NE.AND P1, PT, R17, RZ, PT ;  /* 0x000000ff1100720c */ /* 0x000fe20003f25270 */
[----:B-1----:R-:W-:-:S04]  /*0780*/  FMUL R18, R21, R15 ;  /* 0x0000000f15127220 */ /* 0x002fc80000400000 */
[----:B------:R-:W-:-:S04]  /*0790*/  FFMA R19, -R22, R18, R15 ;  /* 0x0000001216137223 */ /* 0x000fc8000000010f */
[----:B------:R-:W-:-:S04]  /*07a0*/  FFMA R18, R21, R19, R18 ;  /* 0x0000001315127223 */ /* 0x000fc80000000012 */
[----:B------:R-:W-:-:S04]  /*07b0*/  FFMA R19, -R22, R18, R15 ;  /* 0x0000001216137223 */ /* 0x000fc8000000010f */
[----:B------:R-:W-:-:S04]  /*07c0*/  FFMA.RZ R19, R21, R19, R18 ;  /* 0x0000001315137223 */ /* 0x000fc8000000c012 */
[----:B------:R-:W1:Y:S02]  /*07d0*/  FRND.TRUNC R18, R19 ;  /* 0x0000001300127307 */ /* 0x000e64000020d000 */
[----:B-1----:R-:W-:-:S05]  /*07e0*/  FFMA R15, -R22, R18, R15 ;  /* 0x00000012160f7223 */ /* 0x002fca000000010f */
[----:B------:R-:W-:-:S13]  /*07f0*/  ISETP.NE.AND P0, PT, R15, RZ, PT ;  /* 0x000000ff0f00720c */ /* 0x000fda0003f05270 */
[----:B------:R-:W-:Y:S05]  /*0800*/  @P0 BRA P1, `(.L_x_8) ;  /* 0xfffffffc00cc0947 */ /* 0x000fea000083ffff */
.L_x_7:
[----:B------:R-:W-:Y:S05]  /*0810*/  BSYNC.RECONVERGENT B1 ;  /* 0x0000000000017941 */ /* 0x000fea0003800200 */
.L_x_6:
[----:B------:R-:W-:-:S04]  /*0820*/  FMUL R15, R15, 1.1920928955078125e-07 ;  /* 0x340000000f0f7820 */ /* 0x000fc80000400000 */
[----:B------:R-:W-:-:S07]  /*0830*/  FMUL R16, R20, R15 ;  /* 0x0000000f14107220 */ /* 0x000fce0000400000 */
.L_x_2:
[----:B------:R-:W-:Y:S05]  /*0840*/  BSYNC.RECONVERGENT B0 ;  /* 0x0000000000007941 */ /* 0x000fea0003800200 */
.L_x_1:
[----:B------:R1:W2:Y:S01]  /*0850*/  LDG.E.CONSTANT R2, desc[UR6][R2.64+0xa0] ;  /* 0x0000a00602027981 */ /* 0x0002a2000c1e9900 */
[----:B------:R-:W-:Y:S01]  /*0860*/  LOP3.LUT R11, R16, 0x80000000, R11, 0xb8, !PT ;  /* 0x80000000100b7812 */ /* 0x000fe200078eb80b */
[----:B------:R-:W-:Y:S01]  /*0870*/  BSSY.RECONVERGENT B0, `(.L_x_9) ;  /* 0x000005f000007945 */ /* 0x000fe20003800200 */
[----:B-1----:R-:W-:-:S05]  /*0880*/  IMAD R3, R5, 0xa, R10 ;  /* 0x0000000a05037824 */ /* 0x002fca00078e020a */
[----:B------:R-:W-:Y:S01]  /*0890*/  LEA R3, R3, UR4, 0x2 ;  /* 0x0000000403037c11 */ /* 0x000fe2000f8e10ff */
[C---:B--2---:R-:W-:Y:S01]  /*08a0*/  FFMA R14, |R2|.reuse, -R14, 0.5 ;  /* 0x3f000000020e7423 */ /* 0x044fe20000000a0e */
[C---:B------:R-:W-:Y:S02]  /*08b0*/  FSETP.NEU.AND P1, PT, |R2|.reuse, 1, PT ;  /* 0x3f8000000200780b */ /* 0x040fe40003f2d200 */
[----:B------:R-:W-:Y:S01]  /*08c0*/  FSETP.GT.AND P0, PT, |R2|, 0.56000000238418579102, PT ;  /* 0x3f0f5c290200780b */ /* 0x000fe20003f04200 */
[----:B------:R-:W1:Y:S02]  /*08d0*/  MUFU.RSQ R15, R14 ;  /* 0x0000000e000f7308 */ /* 0x000e640000001400 */
[----:B-1----:R-:W-:Y:S01]  /*08e0*/  FMUL R17, R14, R15 ;  /* 0x0000000f0e117220 */ /* 0x002fe20000400000 */
[----:B------:R-:W-:-:S04]  /*08f0*/  FMUL R18, R15, -0.5 ;  /* 0xbf0000000f127820 */ /* 0x000fc80000400000 */
[----:B------:R-:W-:-:S04]  /*0900*/  FFMA R18, R17, R18, 0.5 ;  /* 0x3f00000011127423 */ /* 0x000fc80000000012 */
[----:B------:R-:W-:-:S05]  /*0910*/  FFMA R18, R17, R18, R17 ;  /* 0x0000001211127223 */ /* 0x000fca0000000011 */
[----:B------:R-:W-:-:S04]  /*0920*/  FSEL R15, R18, RZ, P1 ;  /* 0x000000ff120f7208 */ /* 0x000fc80000800000 */
[----:B------:R-:W-:-:S05]  /*0930*/  FSEL R15, R15, |R2|, P0 ;  /* 0x400000020f0f7208 */ /* 0x000fca0000000000 */
[----:B------:R-:W-:-:S04]  /*0940*/  FMUL R17, R15, R15 ;  /* 0x0000000f0f117220 */ /* 0x000fc80000400000 */
[----:B------:R-:W-:-:S04]  /*0950*/  FFMA R12, R17, R12, 0.018773360177874565125 ;  /* 0x3c99ca97110c7423 */ /* 0x000fc8000000000c */
[C---:B------:R-:W-:Y:S02]  /*0960*/  FFMA R14, R17.reuse, R12, 0.046769052743911743164 ;  /* 0x3d3f90e8110e7423 */ /* 0x040fe4000000000c */
[----:B------:R-:W1:Y:S02]  /*0970*/  LDS R12, [R3] ;  /* 0x00000000030c7984 */ /* 0x000e640000000800 */
[----:B------:R-:W-:-:S04]  /*0980*/  FFMA R14, R17, R14, 0.074823014438152313232 ;  /* 0x3d993ccf110e7423 */ /* 0x000fc8000000000e */
[----:B------:R-:W-:-:S04]  /*0990*/  FFMA R14, R17, R14, 0.16667181253433227539 ;  /* 0x3e2aac04110e7423 */ /* 0x000fc8000000000e */
[----:B------:R-:W-:-:S04]  /*09a0*/  FMUL R14, R17, R14 ;  /* 0x0000000e110e7220 */ /* 0x000fc80000400000 */
[----:B------:R-:W-:-:S04]  /*09b0*/  FFMA R15, R15, R14, R15 ;  /* 0x0000000e0f0f7223 */ /* 0x000fc8000000000f */
[----:B------:R-:W-:-:S04]  /*09c0*/  FMUL R14, R15, -2 ;  /* 0xc00000000f0e7820 */ /* 0x000fc80000400000 */
[----:B------:R-:W-:Y:S01]  /*09d0*/  @P0 FFMA R15, R13, 0.93318945169448852539, R14 ;  /* 0x3f6ee5810d0f0823 */ /* 0x000fe2000000000e */
[----:B------:R-:W-:Y:S01]  /*09e0*/  FSETP.NAN.AND P0, PT, |R16|, |R16|, PT ;  /* 0x400000101000720b */ /* 0x000fe20003f08200 */
[----:B------:R-:W-:-:S03]  /*09f0*/  FADD R13, |R2|, -RZ ;  /* 0x800000ff020d7221 */ /* 0x000fc60000000200 */
[C---:B------:R-:W-:Y:S02]  /*0a00*/  FSETP.NAN.AND P1, PT, R15.reuse, R15, PT ;  /* 0x0000000f0f00720b */ /* 0x040fe40003f28000 */
[----:B------:R-:W-:Y:S02]  /*0a10*/  LOP3.LUT R14, R15, 0x80000000, R2, 0xb8, !PT ;  /* 0x800000000f0e7812 */ /* 0x000fe400078eb802 */
[----:B------:R-:W-:Y:S02]  /*0a20*/  FSEL R11, R16, R11, P0 ;  /* 0x0000000b100b7208 */ /* 0x000fe40000000000 */
[----:B------:R-:W-:-:S04]  /*0a30*/  FSEL R18, R14, R15, !P1 ;  /* 0x0000000f0e127208 */ /* 0x000fc80004800000 */
[----:B------:R-:W-:Y:S01]  /*0a40*/  FSETP.GEU.AND P1, PT, |R2|, |R18|, PT ;  /* 0x400000120200720b */ /* 0x000fe20003f2e200 */
[----:B-1----:R-:W-:-:S12]  /*0a50*/  FFMA R8, R11, R12, R8 ;  /* 0x0000000c0b087223 */ /* 0x002fd80000000008 */
        /* <DEDUP_REMOVED lines=11> */
[----:B------:R-:W1:Y:S02]  /*0b10*/  MUFU.RCP R11, R11 ;  /* 0x0000000b000b7308 */ /* 0x000e640000001000 */
[----:B-1----:R-:W-:-:S06]  /*0b20*/  FMUL R12, R11, R12 ;  /* 0x0000000c0b0c7220 */ /* 0x002fcc0000400000 */
[----:B------:R-:W1:Y:S02]  /*0b30*/  FRND.TRUNC R12, R12 ;  /* 0x0000000c000c7307 */ /* 0x000e64000020d000 */
[----:B-1----:R-:W-:-:S05]  /*0b40*/  FFMA R15, -|R18|, R12, R13 ;  /* 0x0000000c120f7223 */ /* 0x002fca000000030d */
[----:B------:R-:W-:-:S13]  /*0b50*/  ISETP.GE.U32.AND P0, PT, R15, R14, PT ;  /* 0x0000000e0f00720c */ /* 0x000fda0003f06070 */
[----:B------:R-:W-:Y:S05]  /*0b60*/  @!P0 BRA `(.L_x_13) ;  /* 0x0000000000388947 */ /* 0x000fea0003800000 */
[----:B------:R-:W-:-:S13]  /*0b70*/  ISETP.GT.U32.AND P0, PT, R15, -0x80000000, PT ;  /* 0x800000000f00780c */ /* 0x000fda0003f04070 */
[----:B------:R-:W-:Y:S05]  /*0b80*/  @P0 BRA `(.L_x_14) ;  /* 0x0000000000240947 */ /* 0x000fea0003800000 */
[----:B------:R-:W-:Y:S01]  /*0b90*/  FADD R11, |R18|, |R18| ;  /* 0x40000012120b7221 */ /* 0x000fe20000000200 */
[----:B------:R-:W-:-:S04]  /*0ba0*/  FADD R12, R12, 1 ;  /* 0x3f8000000c0c7421 */ /* 0x000fc80000000000 */
[----:B------:R-:W-:-:S13]  /*0bb0*/  FSETP.GE.AND P0, PT, R15, R11, PT ;  /* 0x0000000b0f00720b */ /* 0x000fda0003f06000 */
[----:B------:R-:W-:Y:S05]  /*0bc0*/  @!P0 BRA `(.L_x_13) ;  /* 0x0000000000208947 */ /* 0x000fea0003800000 */
[----:B------:R-:W-:Y:S01]  /*0bd0*/  FFMA R11, |R18|, -3, R15 ;  /* 0xc0400000120b7823 */ /* 0x000fe2000000020f */
[----:B------:R-:W-:-:S04]  /*0be0*/  FADD R12, R12, 1 ;  /* 0x3f8000000c0c7421 */ /* 0x000fc80000000000 */
[----:B------:R-:W-:-:S13]  /*0bf0*/  FSETP.GE.AND P0, PT, R11, RZ, PT ;  /* 0x000000ff0b00720b */ /* 0x000fda0003f06000 */
[----:B------:R-:W-:Y:S01]  /*0c00*/  @P0 FADD R12, R12, 1 ;  /* 0x3f8000000c0c0421 */ /* 0x000fe20000000000 */
[----:B------:R-:W-:Y:S06]  /*0c10*/  BRA `(.L_x_13) ;  /* 0x00000000000c7947 */ /* 0x000fec0003800000 */
.L_x_14:
[----:B------:R-:W-:Y:S01]  /*0c20*/  FSETP.GEU.AND P0, PT, R15, -|R18|, PT ;  /* 0xc00000120f00720b */ /* 0x000fe20003f0e000 */
[----:B------:R-:W-:-:S12]  /*0c30*/  FADD R12, R12, -1 ;  /* 0xbf8000000c0c7421 */ /* 0x000fd80000000000 */
[----:B------:R-:W-:-:S07]  /*0c40*/  @!P0 FADD R12, R12, -1 ;  /* 0xbf8000000c0c8421 */ /* 0x000fce0000000000 */
.L_x_13:
[----:B------:R-:W-:Y:S05]  /*0c50*/  BSYNC.RECONVERGENT B1 ;  /* 0x0000000000017941 */ /* 0x000fea0003800200 */
.L_x_12:
[----:B------:R-:W-:Y:S01]  /*0c60*/  FFMA R13, -|R18|, R12, R13 ;  /* 0x0000000c120d7223 */ /* 0x000fe2000000030d */
[----:B------:R-:W-:Y:S06]  /*0c70*/  BRA `(.L_x_10) ;  /* 0x0000000000787947 */ /* 0x000fec0003800000 */
.L_x_11:
        /* <DEDUP_REMOVED lines=13> */
[----:B------:R1:W2:Y:S03]  /*0d50*/  MUFU.RCP R17, R18 ;  /* 0x0000001200117308 */ /* 0x0002a60000001000 */
.L_x_17:
[----:B------:R-:W-:-:S04]  /*0d60*/  VIMNMX.U32 R12, PT, PT, R14, 0xb800000, PT ;  /* 0x0b8000000e0c7848 */ /* 0x000fc80003fe0000 */
[C---:B------:R-:W-:Y:S01]  /*0d70*/  IADD3 R14, PT, PT, -R12.reuse, R14, RZ ;  /* 0x0000000e0c0e7210 */ /* 0x040fe20007ffe1ff */
[----:B------:R-:W-:-:S03]  /*0d80*/  IMAD.IADD R11, R12, 0x1, R11 ;  /* 0x000000010c0b7824 */ /* 0x000fc600078e020b */
[----:B------:R-:W-:Y:S01]  /*0d90*/  ISETP.NE.AND P1, PT, R14, RZ, PT ;  /* 0x000000ff0e00720c */ /* 0x000fe20003f25270 */
[----:B--2---:R-:W-:-:S04]  /*0da0*/  FMUL R16, R17, R11 ;  /* 0x0000000b11107220 */ /* 0x004fc80000400000 */
[----:B------:R-:W-:-:S04]  /*0db0*/  FFMA R13, -R18, R16, R11 ;  /* 0x00000010120d7223 */ /* 0x000fc8000000010b */
[----:B------:R-:W-:-:S04]  /*0dc0*/  FFMA R16, R17, R13, R16 ;  /* 0x0000000d11107223 */ /* 0x000fc80000000010 */
[----:B------:R-:W-:-:S04]  /*0dd0*/  FFMA R13, -R18, R16, R11 ;  /* 0x00000010120d7223 */ /* 0x000fc8000000010b */
[----:B------:R-:W-:-:S04]  /*0de0*/  FFMA.RZ R13, R17, R13, R16 ;  /* 0x0000000d110d7223 */ /* 0x000fc8000000c010 */
[----:B------:R-:W2:Y:S02]  /*0df0*/  FRND.TRUNC R16, R13 ;  /* 0x0000000d00107307 */ /* 0x000ea4000020d000 */
[----:B--2---:R-:W-:-:S05]  /*0e00*/  FFMA R11, -R18, R16, R11 ;  /* 0x00000010120b7223 */ /* 0x004fca000000010b */
[----:B------:R-:W-:-:S13]  /*0e10*/  ISETP.NE.AND P0, PT, R11, RZ, PT ;  /* 0x000000ff0b00720c */ /* 0x000fda0003f05270 */
[----:B------:R-:W-:Y:S05]  /*0e20*/  @P0 BRA P1, `(.L_x_17) ;  /* 0xfffffffc00cc0947 */ /* 0x000fea000083ffff */
.L_x_16:
[----:B------:R-:W-:Y:S05]  /*0e30*/  BSYNC.RECONVERGENT B1 ;  /* 0x0000000000017941 */ /* 0x000fea0003800200 */
.L_x_15:
[----:B------:R-:W-:-:S04]  /*0e40*/  FMUL R12, R11, 1.1920928955078125e-07 ;  /* 0x340000000b0c7820 */ /* 0x000fc80000400000 */
[----:B------:R-:W-:-:S07]  /*0e50*/  FMUL R13, R15, R12 ;  /* 0x0000000c0f0d7220 */ /* 0x000fce0000400000 */
.L_x_10:
[----:B------:R-:W-:Y:S05]  /*0e60*/  BSYNC.RECONVERGENT B0 ;  /* 0x0000000000007941 */ /* 0x000fea0003800200 */
.L_x_9:
[----:B------:R-:W2:Y:S01]  /*0e70*/  LDS R3, [R3+0x14] ;  /* 0x0000140003037984 */ /* 0x000ea20000000800 */
[----:B------:R-:W-:Y:S02]  /*0e80*/  IADD3 R10, PT, PT, R10, 0x1, RZ ;  /* 0x000000010a0a7810 */ /* 0x000fe40007ffe0ff */
[C---:B------:R-:W-:Y:S02]  /*0e90*/  FSETP.NAN.AND P0, PT, |R13|.reuse, |R13|, PT ;  /* 0x4000000d0d00720b */ /* 0x040fe40003f08200 */
[----:B------:R-:W-:Y:S02]  /*0ea0*/  ISETP.NE.AND P1, PT, R10, 0x5, PT ;  /* 0x000000050a00780c */ /* 0x000fe40003f25270 */
[----:B------:R-:W-:-:S04]  /*0eb0*/  LOP3.LUT R2, R13, 0x80000000, R2, 0xb8, !PT ;  /* 0x800000000d027812 */ /* 0x000fc800078eb802 */
[----:B------:R-:W-:-:S05]  /*0ec0*/  FSEL R2, R13, R2, P0 ;  /* 0x000000020d027208 */ /* 0x000fca0000000000 */
[----:B--2---:R-:W-:Y:S02]  /*0ed0*/  FFMA R7, R2, R3, R7 ;  /* 0x0000000302077223 */ /* 0x004fe40000000007 */
[----:B------:R-:W-:Y:S05]  /*0ee0*/  @P1 BRA `(.L_x_18) ;  /* 0xfffffff000d41947 */ /* 0x000fea000383ffff */
[----:B------:R-:W2:Y:S01]  /*0ef0*/  LDC.64 R2, c[0x0][0x380] ;  /* 0x0000e000ff027b82 */ /* 0x000ea20000000a00 */
[----:B------:R-:W-:Y:S01]  /*0f00*/  IMAD.SHL.U32 R5, R4, 0x8, RZ ;  /* 0x0000000804057824 */ /* 0x000fe200078e00ff */
[----:B------:R-:W-:-:S04]  /*0f10*/  SHF.L.U32 R0, R0, 0x3, RZ ;  /* 0x0000000300007819 */ /* 0x000fc800000006ff */
[----:B------:R-:W-:-:S04]  /*0f20*/  LOP3.LUT R5, R5, 0x11, R4, 0xc8, !PT ;  /* 0x0000001105057812 */ /* 0x000fc800078ec804 */
[----:B------:R-:W-:-:S04]  /*0f30*/  LOP3.LUT R5, R5, 0x7fffffe0, R0, 0xf8, !PT ;  /* 0x7fffffe005057812 */ /* 0x000fc800078ef800 */
[----:B------:R-:W-:-:S05]  /*0f40*/  LEA R5, R6, R5, 0x1 ;  /* 0x0000000506057211 */ /* 0x000fca00078e08ff */
[----:B--2---:R-:W-:-:S05]  /*0f50*/  IMAD.WIDE.U32 R2, R5, 0x4, R2 ;  /* 0x0000000405027825 */ /* 0x004fca00078e0002 */
[----:B------:R-:W-:Y:S04]  /*0f60*/  STG.E desc[UR6][R2.64], R8 ;  /* 0x0000000802007986 */ /* 0x000fe8000c101906 */
[----:B------:R-:W-:Y:S01]  /*0f70*/  STG.E desc[UR6][R2.64+0x20], R7 ;  /* 0x0000200702007986 */ /* 0x000fe2000c101906 */
[----:B------:R-:W-:Y:S05]  /*0f80*/  EXIT ;  /* 0x000000000000794d */ /* 0x000fea0003800000 */
.L_x_19:
        /* <DEDUP_REMOVED lines=15> */
.L_x_31:


//--------------------- .text.default_function_kernel_1 --------------------------
	.section	.text.default_function_kernel_1,"ax",@progbits
	.align	128
        .global         default_function_kernel_1
        .type           default_function_kernel_1,@function
        .size           default_function_kernel_1,(.L_x_32 - default_function_kernel_1)
        .other          default_function_kernel_1,@"STO_CUDA_ENTRY STV_DEFAULT"
default_function_kernel_1:
.text.default_function_kernel_1:
[----:B------:R-:W-:Y:S01]  /*0000*/  LDC R1, c[0x0][0x37c] ;  /* 0x0000df00ff017b82 */ /* 0x000fe20000000800 */
[----:B------:R-:W0:Y:S07]  /*0010*/  S2R R5, SR_TID.X ;  /* 0x0000000000057919 */ /* 0x000e2e0000002100 */
[----:B------:R-:W1:Y:S01]  /*0020*/  S2UR UR4, SR_CTAID.X ;  /* 0x00000000000479c3 */ /* 0x000e620000002500 */
[----:B------:R-:W2:Y:S07]  /*0030*/  LDCU.64 UR6, c[0x0][0x358] ;  /* 0x00006b00ff0677ac */ /* 0x000eae0008000a00 */
[----:B------:R-:W3:Y:S01]  /*0040*/  LDC.64 R2, c[0x0][0x388] ;  /* 0x0000e200ff027b82 */ /* 0x000ee20000000a00 */
[----:B-1----:R-:W-:-:S06]  /*0050*/  USHF.L.U32 UR4, UR4, 0x5, URZ ;  /* 0x0000000504047899 */ /* 0x002fcc00080006ff */
[----:B0-----:R-:W-:-:S05]  /*0060*/  LOP3.LUT R5, R5, UR4, RZ, 0xfc, !PT ;  /* 0x0000000405057c12 */ /* 0x001fca000f8efcff */
[----:B---3--:R-:W-:-:S05]  /*0070*/  IMAD.WIDE.U32 R2, R5, 0x4, R2 ;  /* 0x0000000405027825 */ /* 0x008fca00078e0002 */
[----:B--2---:R-:W2:Y:S02]  /*0080*/  LDG.E.CONSTANT R0, desc[UR6][R2.64] ;  /* 0x0000000602007981 */ /* 0x004ea4000c1e9900 */
[C---:B--2---:R-:W-:Y:S01]  /*0090*/  FFMA R6, R0.reuse, R0, -1 ;  /* 0xbf80000000067423 */ /* 0x044fe20000000000 */
[----:B------:R-:W-:-:S03]  /*00a0*/  FADD R4, R0, -1 ;  /* 0xbf80000000047421 */ /* 0x000fc60000000000 */
[----:B------:R-:W0:Y:S01]  /*00b0*/  MUFU.RSQ R7, R6 ;  /* 0x0000000600077308 */ /* 0x000e220000001400 */
[----:B------:R-:W-:Y:S02]  /*00c0*/  FSETP.NEU.AND P1, PT, R6, RZ, PT ;  /* 0x000000ff0600720b */ /* 0x000fe40003f2d000 */
[----:B------:R-:W-:Y:S01]  /*00d0*/  ISETP.GT.U32.AND P0, PT, R4, 0x4b000000, PT ;  /* 0x4b0000000400780c */ /* 0x000fe20003f04070 */
[----:B0-----:R-:W-:Y:S01]  /*00e0*/  FMUL R9, R6, R7 ;  /* 0x0000000706097220 */ /* 0x001fe20000400000 */
[----:B------:R-:W-:-:S03]  /*00f0*/  FMUL R8, R7, 0.5 ;  /* 0x3f00000007087820 */ /* 0x000fc60000400000 */
[----:B------:R-:W-:Y:S01]  /*0100*/  FFMA R7, -R9, R9, R6 ;  /* 0x0000000909077223 */ /* 0x000fe20000000106 */
[----:B------:R-:W-:-:S03]  /*0110*/  MOV R6, 0x3d39bf78 ;  /* 0x3d39bf7800067802 */ /* 0x000fc60000000f00 */
[----:B------:R-:W-:Y:S01]  /*0120*/  FFMA R7, R8, R7, R9 ;  /* 0x0000000708077223 */ /* 0x000fe20000000009 */
[----:B------:R-:W-:-:S04]  /*0130*/  HFMA2 R9, -RZ, RZ, 1.625, 0 ;  /* 0x3e800000ff097431 */ /* 0x000fc800000001ff */
[----:B------:R-:W-:-:S04]  /*0140*/  FSEL R7, R7, RZ, P1 ;  /* 0x000000ff07077208 */ /* 0x000fc80000800000 */
[----:B------:R-:W-:-:S05]  /*0150*/  FSEL R7, R7, -1.0000001192092895508, !P0 ;  /* 0xbf80000107077808 */ /* 0x000fca0004000000 */
[----:B------:R-:W-:-:S04]  /*0160*/  FADD R7, R4, R7 ;  /* 0x0000000704077221 */ /* 0x000fc80000000000 */
[C---:B------:R-:W-:Y:S01]  /*0170*/  FADD.RZ R2, R7.reuse, 1 ;  /* 0x3f80000007027421 */ /* 0x040fe2000000c000 */
[----:B------:R-:W-:-:S04]  /*0180*/  ISETP.GE.U32.AND P1, PT, R7, 0x7f800000, PT ;  /* 0x7f8000000700780c */ /* 0x000fc80003f26070 */
[----:B------:R-:W-:Y:S02]  /*0190*/  IADD3 R2, PT, PT, R2, -0x3f400000, RZ ;  /* 0xc0c0000002027810 */ /* 0x000fe40007ffe0ff */
[----:B------:R-:W-:Y:S02]  /*01a0*/  ISETP.GT.AND P2, PT, R7, -0x40800000, P1 ;  /* 0xbf8000000700780c */ /* 0x000fe40000f44270 */
[----:B------:R-:W-:-:S04]  /*01b0*/  LOP3.LUT R2, R2, 0xff800000, RZ, 0xc0, !PT ;  /* 0xff80000002027812 */ /* 0x000fc800078ec0ff */
[----:B------:R-:W-:Y:S02]  /*01c0*/  IADD3 R4, PT, PT, -R2, 0x40800000, RZ ;  /* 0x4080000002047810 */ /* 0x000fe40007ffe1ff */
[-C--:B------:R-:W-:Y:S02]  /*01d0*/  IADD3 R3, PT, PT, R7, -R2.reuse, RZ ;  /* 0x8000000207037210 */ /* 0x080fe40007ffe0ff */
[----:B------:R-:W-:Y:S01]  /*01e0*/  I2FP.F32.S32 R2, R2 ;  /* 0x0000000200027245 */ /* 0x000fe20000201400 */
[----:B------:R-:W-:-:S04]  /*01f0*/  FFMA R4, R4, R9, -1 ;  /* 0xbf80000004047423 */ /* 0x000fc80000000009 */
[----:B------:R-:W-:-:S04]  /*0200*/  FADD R3, R3, R4 ;  /* 0x0000000403037221 */ /* 0x000fc80000000000 */
[----:B------:R-:W-:-:S04]  /*0210*/  FFMA R4, R3, -R6, 0.10546888411045074463 ;  /* 0x3dd8001203047423 */ /* 0x000fc80000000806 */
[----:B------:R-:W-:-:S04]  /*0220*/  FFMA R4, R3, R4, -0.13229703903198242188 ;  /* 0xbe0778e003047423 */ /* 0x000fc80000000004 */
[----:B------:R-:W-:-:S04]  /*0230*/  FFMA R4, R3, R4, 0.14491446316242218018 ;  /* 0x3e14647503047423 */ /* 0x000fc80000000004 */
[----:B------:R-:W-:-:S04]  /*0240*/  FFMA R4, R3, R4, -0.16641564667224884033 ;  /* 0xbe2a68dd03047423 */ /* 0x000fc80000000004 */
[----:B------:R-:W-:-:S04]  /*0250*/  FFMA R4, R3, R4, 0.19988867640495300293 ;  /* 0x3e4caf9e03047423 */ /* 0x000fc80000000004 */
[----:B------:R-:W-:-:S04]  /*0260*/  FFMA R4, R3, R4, -0.25000196695327758789 ;  /* 0xbe80004203047423 */ /* 0x000fc80000000004 */
[----:B------:R-:W-:-:S04]  /*0270*/  FFMA R4, R3, R4, 0.33333510160446166992 ;  /* 0x3eaaaae603047423 */ /* 0x000fc80000000004 */
[----:B------:R-:W-:-:S04]  /*0280*/  FFMA R4, R3, R4, -0.5 ;  /* 0xbf00000003047423 */ /* 0x000fc80000000004 */
[----:B------:R-:W-:Y:S01]  /*0290*/  FMUL R6, R3, R4 ;  /* 0x0000000403067220 */ /* 0x000fe20000400000 */
[----:B------:R-:W-:-:S03]  /*02a0*/  FMUL R4, R2, 1.1920928955078125e-07 ;  /* 0x3400000002047820 */ /* 0x000fc60000400000 */
[----:B------:R-:W-:Y:S01]  /*02b0*/  FFMA R9, R3, R6, R3 ;  /* 0x0000000603097223 */ /* 0x000fe20000000003 */
[----:B------:R-:W-:Y:S01]  /*02c0*/  @P1 MOV R6, 0x7f800000 ;  /* 0x7f80000000061802 */ /* 0x000fe20000000f00 */
[----:B------:R-:W0:Y:S02]  /*02d0*/  LDC.64 R2, c[0x0][0x380] ;  /* 0x0000e000ff027b82 */ /* 0x000e240000000a00 */
[----:B------:R-:W-:Y:S02]  /*02e0*/  FFMA R4, R4, 0.69314718246459960938, R9 ;  /* 0x3f31721804047823 */ /* 0x000fe40000000009 */
[C---:B------:R-:W-:Y:S01]  /*02f0*/  @P2 FFMA R4, R7.reuse, R6, +INF ;  /* 0x7f80000007042423 */ /* 0x040fe20000000006 */
[----:B------:R-:W-:-:S04]  /*0300*/  @P1 FSETP.NEU.AND P2, PT, R7, RZ, PT ;  /* 0x000000ff0700120b */ /* 0x000fc80003f4d000 */
[----:B------:R-:W-:-:S05]  /*0310*/  @P1 FSEL R4, R4, -RZ, P2 ;  /* 0x800000ff04041208 */ /* 0x000fca0001000000 */
[----:B------:R-:W-:Y:S01]  /*0320*/  @P0 FADD R4, R4, 0.69314718246459960938 ;  /* 0x3f31721804040421 */ /* 0x000fe20000000000 */
[----:B0-----:R-:W-:-:S04]  /*0330*/  IMAD.WIDE.U32 R2, R5, 0x4, R2 ;  /* 0x0000000405027825 */ /* 0x001fc800078e0002 */
[----:B------:R-:W-:-:S05]  /*0340*/  FMUL R5, R0, R4 ;  /* 0x0000000400057220 */ /* 0x000fca0000400000 */
[----:B------:R-:W-:Y:S01]  /*0350*/  STG.E desc[UR6][R2.64], R5 ;  /* 0x0000000502007986 */ /* 0x000fe2000c101906 */
[----:B------:R-:W-:Y:S05]  /*0360*/  EXIT ;  /* 0x000000000000794d */ /* 0x000fea0003800000 */
.L_x_20:
        /* <DEDUP_REMOVED lines=9> */
.L_x_32:


//--------------------- .text.default_function_kernel_2 --------------------------
	.section	.text.default_function_kernel_2,"ax",@progbits
	.align	128
        .global         default_function_kernel_2
        .type           default_function_kernel_2,@function
        .size           default_function_kernel_2,(.L_x_33 - default_function_kernel_2)
        .other          default_function_kernel_2,@"STO_CUDA_ENTRY STV_DEFAULT"
default_function_kernel_2:
.text.default_function_kernel_2:
[----:B------:R-:W-:Y:S01]  /*0000*/  LDC R1, c[0x0][0x37c] ;  /* 0x0000df00ff017b82 */ /* 0x000fe20000000800 */
[----:B------:R-:W0:Y:S07]  /*0010*/  S2R R0, SR_TID.X ;  /* 0x0000000000007919 */ /* 0x000e2e0000002100 */
[----:B------:R-:W1:Y:S01]  /*0020*/  S2UR UR4, SR_CTAID.X ;  /* 0x00000000000479c3 */ /* 0x000e620000002500 */
[----:B------:R-:W2:Y:S07]  /*0030*/  LDCU.64 UR6, c[0x0][0x358] ;  /* 0x00006b00ff0677ac */ /* 0x000eae0008000a00 */
[----:B------:R-:W3:Y:S01]  /*0040*/  LDC.64 R2, c[0x0][0x388] ;  /* 0x0000e200ff027b82 */ /* 0x000ee20000000a00 */
[----:B-1----:R-:W-:-:S06]  /*0050*/  USHF.L.U32 UR4, UR4, 0x5, URZ ;  /* 0x0000000504047899 */ /* 0x002fcc00080006ff */
[----:B0-----:R-:W-:-:S05]  /*0060*/  LOP3.LUT R0, R0, UR4, RZ, 0xfc, !PT ;  /* 0x0000000400007c12 */ /* 0x001fca000f8efcff */
[----:B---3--:R-:W-:-:S06]  /*0070*/  IMAD.WIDE.U32 R2, R0, 0x4, R2 ;  /* 0x0000000400027825 */ /* 0x008fcc00078e0002 */
[----:B--2---:R-:W2:Y:S01]  /*0080*/  LDG.E.CONSTANT R2, desc[UR6][R2.64] ;  /* 0x0000000602027981 */ /* 0x004ea2000c1e9900 */
[----:B------:R-:W-:Y:S01]  /*0090*/  HFMA2 R5, -RZ, RZ, 1.75, 0 ;  /* 0x3f000000ff057431 */ /* 0x000fe200000001ff */
[----:B------:R-:W-:Y:S04]  /*00a0*/  BSSY.RECONVERGENT B0, `(.L_x_21) ;  /* 0x000005b000007945 */ /* 0x000fe80003800200 */
[C---:B--2---:R-:W-:Y:S01]  /*00b0*/  FFMA R4, |R2|.reuse, -R5, 0.5 ;  /* 0x3f00000002047423 */ /* 0x044fe20000000a05 */
[C---:B------:R-:W-:Y:S02]  /*00c0*/  FSETP.NEU.AND P1, PT, |R2|.reuse, 1, PT ;  /* 0x3f8000000200780b */ /* 0x040fe40003f2d200 */
[----:B------:R-:W-:Y:S01]  /*00d0*/  FSETP.GT.AND P0, PT, |R2|, 0.56000000238418579102, PT ;  /* 0x3f0f5c290200780b */ /* 0x000fe20003f04200 */
[----:B------:R-:W0:Y:S02]  /*00e0*/  MUFU.RSQ R5, R4 ;  /* 0x0000000400057308 */ /* 0x000e240000001400 */
[----:B0-----:R-:W-:Y:S01]  /*00f0*/  FMUL R6, R4, R5 ;  /* 0x0000000504067220 */ /* 0x001fe20000400000 */
[----:B------:R-:W-:-:S04]  /*0100*/  FMUL R5, R5, -0.5 ;  /* 0xbf00000005057820 */ /* 0x000fc80000400000 */
[----:B------:R-:W-:-:S04]  /*0110*/  FFMA R5, R6, R5, 0.5 ;  /* 0x3f00000006057423 */ /* 0x000fc80000000005 */
[----:B------:R-:W-:Y:S01]  /*0120*/  FFMA R5, R6, R5, R6 ;  /* 0x0000000506057223 */ /* 0x000fe20000000006 */
[----:B------:R-:W-:-:S04]  /*0130*/  MOV R6, 0x3d4dd2f7 ;  /* 0x3d4dd2f700067802 */ /* 0x000fc80000000f00 */
[----:B------:R-:W-:-:S04]  /*0140*/  FSEL R5, R5, RZ, P1 ;  /* 0x000000ff05057208 */ /* 0x000fc80000800000 */
[----:B------:R-:W-:-:S05]  /*0150*/  FSEL R5, R5, |R2|, P0 ;  /* 0x4000000205057208 */ /* 0x000fca0000000000 */
[----:B------:R-:W-:-:S04]  /*0160*/  FMUL R3, R5, R5 ;  /* 0x0000000505037220 */ /* 0x000fc80000400000 */
[----:B------:R-:W-:Y:S01]  /*0170*/  FFMA R4, R3, R6, 0.018773360177874565125 ;  /* 0x3c99ca9703047423 */ /* 0x000fe20000000006 */
[----:B------:R-:W-:-:S03]  /*0180*/  FADD R6, |R2|, -RZ ;  /* 0x800000ff02067221 */ /* 0x000fc60000000200 */
[----:B------:R-:W-:-:S04]  /*0190*/  FFMA R4, R3, R4, 0.046769052743911743164 ;  /* 0x3d3f90e803047423 */ /* 0x000fc80000000004 */
[----:B------:R-:W-:-:S04]  /*01a0*/  FFMA R4, R3, R4, 0.074823014438152313232 ;  /* 0x3d993ccf03047423 */ /* 0x000fc80000000004 */
[----:B------:R-:W-:-:S04]  /*01b0*/  FFMA R4, R3, R4, 0.16667181253433227539 ;  /* 0x3e2aac0403047423 */ /* 0x000fc80000000004 */
[----:B------:R-:W-:-:S04]  /*01c0*/  FMUL R4, R3, R4 ;  /* 0x0000000403047220 */ /* 0x000fc80000400000 */
[----:B------:R-:W-:Y:S01]  /*01d0*/  FFMA R5, R5, R4, R5 ;  /* 0x0000000405057223 */ /* 0x000fe20000000005 */
[----:B------:R-:W-:-:S03]  /*01e0*/  HFMA2 R4, -RZ, RZ, 1.9599609375, 20144 ;  /* 0x3fd774ebff047431 */ /* 0x000fc600000001ff */
[----:B------:R-:W-:-:S04]  /*01f0*/  FMUL R3, R5, -2 ;  /* 0xc000000005037820 */ /* 0x000fc80000400000 */
[----:B------:R-:W-:-:S05]  /*0200*/  @P0 FFMA R5, R4, 0.93318945169448852539, R3 ;  /* 0x3f6ee58104050823 */ /* 0x000fca0000000003 */
[C---:B------:R-:W-:Y:S02]  /*0210*/  FSETP.NAN.AND P0, PT, R5.reuse, R5, PT ;  /* 0x000000050500720b */ /* 0x040fe40003f08000 */
[----:B------:R-:W-:-:S04]  /*0220*/  LOP3.LUT R4, R5, 0x80000000, R2, 0xb8, !PT ;  /* 0x8000000005047812 */ /* 0x000fc800078eb802 */
[----:B------:R-:W-:-:S04]  /*0230*/  FSEL R5, R4, R5, !P0 ;  /* 0x0000000504057208 */ /* 0x000fc80004000000 */
        /* <DEDUP_REMOVED lines=21> */
[----:B------:R-:W-:-:S05]  /*0390*/  @!P1 FADD R4, R4, -1 ;  /* 0xbf80000004049421 */ /* 0x000fca0000000000 */
[----:B------:R-:W-:Y:S01]  /*03a0*/  @P0 MOV R3, R4 ;  /* 0x0000000400030202 */ /* 0x000fe20000000f00 */
        /* <DEDUP_REMOVED lines=9> */
.L_x_25:
[----:B------:R-:W-:Y:S05]  /*0440*/  BSYNC.RECONVERGENT B1 ;  /* 0x0000000000017941 */ /* 0x000fea0003800200 */
.L_x_24:
[----:B------:R-:W-:Y:S01]  /*0450*/  FFMA R6, -|R5|, R3, R6 ;  /* 0x0000000305067223 */ /* 0x000fe20000000306 */
[----:B------:R-:W-:Y:S06]  /*0460*/  BRA `(.L_x_22) ;  /* 0x0000000000787947 */ /* 0x000fec0003800000 */
.L_x_23:
[----:B------:R-:W-:Y:S01]  /*0470*/  LOP3.LUT R7, R3, 0xff800000, RZ, 0xc0, !PT ;  /* 0xff80000003077812 */ /* 0x000fe200078ec0ff */
[----:B------:R-:W-:Y:S01]  /*0480*/  BSSY.RECONVERGENT B1, `(.L_x_26) ;  /* 0x000001a000017945 */ /* 0x000fe20003800200 */
[----:B------:R-:W-:Y:S02]  /*0490*/  FSETP.GT.AND P2, PT, |R5|, RZ, PT ;  /* 0x000000ff0500720b */ /* 0x000fe40003f44200 */
[C---:B------:R-:W-:Y:S02]  /*04a0*/  IADD3 R8, PT, PT, R6.reuse, 0xb800000, -R7 ;  /* 0x0b80000006087810 */ /* 0x040fe40007ffe807 */
[----:B------:R-:W-:Y:S02]  /*04b0*/  LOP3.LUT R4, R6, 0x7fffff, RZ, 0xc0, !PT ;  /* 0x007fffff06047812 */ /* 0x000fe400078ec0ff */
        /* <DEDUP_REMOVED lines=9> */
.L_x_28:
[----:B------:R-:W-:-:S04]  /*0550*/  VIMNMX.U32 R7, PT, PT, R8, 0xb800000, PT ;  /* 0x0b80000008077848 */ /* 0x000fc80003fe0000 */
[C---:B------:R-:W-:Y:S02]  /*0560*/  IADD3 R4, PT, PT, R7.reuse, R4, RZ ;  /* 0x0000000407047210 */ /* 0x040fe40007ffe0ff */
[----:B------:R-:W-:-:S03]  /*0570*/  IADD3 R8, PT, PT, -R7, R8, RZ ;  /* 0x0000000807087210 */ /* 0x000fc60007ffe1ff */
[----:B-1----:R-:W-:Y:S01]  /*0580*/  FMUL R6, R5, R4 ;  /* 0x0000000405067220 */ /* 0x002fe20000400000 */
[----:B------:R-:W-:-:S03]  /*0590*/  ISETP.NE.AND P1, PT, R8, RZ, PT ;  /* 0x000000ff0800720c */ /* 0x000fc60003f25270 */
[----:B------:R-:W-:-:S04]  /*05a0*/  FFMA R9, -R3, R6, R4 ;  /* 0x0000000603097223 */ /* 0x000fc80000000104 */
[----:B------:R-:W-:-:S04]  /*05b0*/  FFMA R9, R5, R9, R6 ;  /* 0x0000000905097223 */ /* 0x000fc80000000006 */
[----:B------:R-:W-:-:S04]  /*05c0*/  FFMA R6, -R3, R9, R4 ;  /* 0x0000000903067223 */ /* 0x000fc80000000104 */
[----:B------:R-:W-:-:S06]  /*05d0*/  FFMA.RZ R6, R5, R6, R9 ;  /* 0x0000000605067223 */ /* 0x000fcc000000c009 */
[----:B------:R-:W1:Y:S02]  /*05e0*/  FRND.TRUNC R6, R6 ;  /* 0x0000000600067307 */ /* 0x000e64000020d000 */
[----:B-1----:R-:W-:-:S05]  /*05f0*/  FFMA R4, -R3, R6, R4 ;  /* 0x0000000603047223 */ /* 0x002fca0000000104 */
[----:B------:R-:W-:-:S13]  /*0600*/  ISETP.NE.AND P0, PT, R4, RZ, PT ;  /* 0x000000ff0400720c */ /* 0x000fda0003f05270 */
[----:B------:R-:W-:Y:S05]  /*0610*/  @P0 BRA P1, `(.L_x_28) ;  /* 0xfffffffc00cc0947 */ /* 0x000fea000083ffff */
.L_x_27:
[----:B------:R-:W-:Y:S05]  /*0620*/  BSYNC.RECONVERGENT B1 ;  /* 0x0000000000017941 */ /* 0x000fea0003800200 */
.L_x_26:
[----:B0-----:R-:W-:-:S04]  /*0630*/  FMUL R3, R4, 1.1920928955078125e-07 ;  /* 0x3400000004037820 */ /* 0x001fc80000400000 */
[----:B------:R-:W-:-:S07]  /*0640*/  FMUL R6, R10, R3 ;  /* 0x000000030a067220 */ /* 0x000fce0000400000 */
.L_x_22:
[----:B------:R-:W-:Y:S05]  /*0650*/  BSYNC.RECONVERGENT B0 ;  /* 0x0000000000007941 */ /* 0x000fea0003800200 */
.L_x_21:
[----:B------:R-:W0:Y:S01]  /*0660*/  LDC.64 R4, c[0x0][0x380] ;  /* 0x0000e000ff047b82 */ /* 0x000e220000000a00 */
[C---:B------:R-:W-:Y:S02]  /*0670*/  FSETP.NAN.AND P0, PT, |R6|.reuse, |R6|, PT ;  /* 0x400000060600720b */ /* 0x040fe40003f08200 */
[----:B------:R-:W-:-:S04]  /*0680*/  LOP3.LUT R3, R6, 0x80000000, R2, 0xb8, !PT ;  /* 0x8000000006037812 */ /* 0x000fc800078eb802 */
[----:B------:R-:W-:-:S05]  /*0690*/  FSEL R3, R6, R3, P0 ;  /* 0x0000000306037208 */ /* 0x000fca0000000000 */
[----:B------:R-:W-:Y:S01]  /*06a0*/  FMUL R3, R2, R3 ;  /* 0x0000000302037220 */ /* 0x000fe20000400000 */
[----:B0-----:R-:W-:-:S05]  /*06b0*/  IMAD.WIDE.U32 R4, R0, 0x4, R4 ;  /* 0x0000000400047825 */ /* 0x001fca00078e0004 */
[----:B------:R-:W-:Y:S01]  /*06c0*/  STG.E desc[UR6][R4.64], R3 ;  /* 0x0000000304007986 */ /* 0x000fe2000c101906 */
[----:B------:R-:W-:Y:S05]  /*06d0*/  EXIT ;  /* 0x000000000000794d */ /* 0x000fea0003800000 */
.L_x_29:
        /* <DEDUP_REMOVED lines=10> */
.L_x_33:


//--------------------- .nv.shared.reserved.0     --------------------------
	.section	.nv.shared.reserved.0,"aw",@nobits
	.weak		__nv_reservedSMEM_offset_0_alias
	.size		__nv_reservedSMEM_offset_0_alias, 0, 64
	.other		__nv_reservedSMEM_offset_0_alias,@"STO_CUDA_RESERVED_SHARED STV_DEFAULT"
__nv_reservedSMEM_offset_0_alias:
	.zero		0
	.zero		64


//--------------------- .nv.shared.default_function_kernel_3 --------------------------
	.section	.nv.shared.default_function_kernel_3,"aw",@nobits
	.sectionflags	@""
	.align	4
.nv.shared.default_function_kernel_3:
	.zero		1104


//--------------------- .nv.constant0.default_function_kernel --------------------------
	.section	.nv.constant0.default_function_kernel,"a",@progbits
	.sectionflags	@""
	.align	4
.nv.constant0.default_function_kernel:
	.zero		912


//--------------------- .nv.constant0.default_function_kernel_3 --------------------------
	.section	.nv.constant0.default_function_kernel_3,"a",@progbits
	.sectionflags	@""
	.align	4
.nv.constant0.default_function_kernel_3:
	.zero		920


//--------------------- .nv.constant0.default_function_kernel_1 --------------------------
	.section	.nv.constant0.default_function_kernel_1,"a",@progbits
	.sectionflags	@""
	.align	4
.nv.constant0.default_function_kernel_1:
	.zero		912


//--------------------- .nv.constant0.default_function_kernel_2 --------------------------
	.section	.nv.constant0.default_function_kernel_2,"a",@progbits
	.sectionflags	@""
	.align	4
.nv.constant0.default_function_kernel_2:
	.zero		912


//--------------------- SYMBOLS --------------------------

	.type		.nv.reservedSmem.offset0,@object
	.size		.nv.reservedSmem.offset0,0x4
	.type		.nv.reservedSmem.cap,@object
	.size		.nv.reservedSmem.cap,0x4
